	.target	sm_90a

	.elftype	@"ET_EXEC"


//--------------------- .note.nv.tkinfo           --------------------------
	.section	.note.nv.tkinfo,"",@"SHT_NOTE"
	.sectionflags	@"SHF_NOTE_NV_TKINFO"
	.tkinfo
        /*0018*/ 	.word	0x00000002
        /*0030*/ 	.string	""
        /*0030*/ 	.string	"ptxas"
        /*0030*/ 	.string	"Cuda compilation tools, release 13.0, V13.0.88"
        /*0030*/ 	.string	"Build cuda_13.0.r13.0/compiler.36424714_0"
        /*0030*/ 	.string	"-arch sm_90a -m 64 "



//--------------------- .note.nv.cuinfo           --------------------------
	.section	.note.nv.cuinfo,"",@"SHT_NOTE"
	.sectionflags	@"SHF_NOTE_NV_CUINFO"
        /*0018*/ 	.short	0x0002
        /*001a*/ 	.short	0x005a
        /*001c*/ 	.short	0x0082
	.zero		2


//--------------------- .nv.info                  --------------------------
	.section	.nv.info,"",@"SHT_CUDA_INFO"
	.align	4


	//----- nvinfo : EIATTR_REGCOUNT
	.align		4
        /*0000*/ 	.byte	0x04, 0x2f
        /*0002*/ 	.short	(.L_15 - .L_14)
	.align		4
.L_14:
        /*0004*/ 	.word	index@(_ZN7cutlass13device_kernelINS_4gemm6kernel13GemmUniversalIN4cute5tupleIJiiiiEEENS1_10collective13CollectiveMmaINS1_34MainloopSm90TmaGmmaWarpSpecializedILi5ENS5_IJNS4_1CILi1EEENSA_ILi2EEESB_EEENS1_35KernelTmaWarpSpecializedCooperativeEEENS5_IJNSA_ILi256EEENSA_ILi64EEENSA_ILi128EEEEEEaNS5_IJlSB_lEEEaSK_NS4_8TiledMMAINS4_8MMA_AtomIJNS4_4SM904GMMA26MMA_64x64x32_S32S8S8_SS_TNEEEENS4_6LayoutINS5_IJSC_SB_SB_EEENS5_IJSB_NSA_ILi0EEEST_EEEEENS5_IJNS4_10UnderscoreESW_SW_EEEEENS4_23SM90_TMA_LOAD_MULTICASTENS4_14ComposedLayoutINS4_7SwizzleILi3ELi4ELi3EEENS4_18smem_ptr_flag_bitsILi8EEENSR_INS5_IJNSA_ILi8EEESI_EEENS5_IJSI_SB_EEEEEEEvNS4_8identityENS4_13SM90_TMA_LOADES19_vS1A_EENS_8epilogue10collective6detail29Sm90TmaWarpSpecializedAdapterINS1E_15DefaultEpilogueIaSK_SK_NS1D_6thread17LinearCombinationIaLi1EiiLNS1I_9ScaleType4KindE0ELNS_15FloatRoundStyleE2EaEENS1_15EpilogueDefaultEEEEEvvEEEEvNT_6ParamsE)
        /*0008*/ 	.word	0x000000a8


	//----- nvinfo : EIATTR_FRAME_SIZE
	.align		4
.L_15:
        /*000c*/ 	.byte	0x04, 0x11
        /*000e*/ 	.short	(.L_17 - .L_16)
	.align		4
.L_16:
        /*0010*/ 	.word	index@(_ZN7cutlass13device_kernelINS_4gemm6kernel13GemmUniversalIN4cute5tupleIJiiiiEEENS1_10collective13CollectiveMmaINS1_34MainloopSm90TmaGmmaWarpSpecializedILi5ENS5_IJNS4_1CILi1EEENSA_ILi2EEESB_EEENS1_35KernelTmaWarpSpecializedCooperativeEEENS5_IJNSA_ILi256EEENSA_ILi64EEENSA_ILi128EEEEEEaNS5_IJlSB_lEEEaSK_NS4_8TiledMMAINS4_8MMA_AtomIJNS4_4SM904GMMA26MMA_64x64x32_S32S8S8_SS_TNEEEENS4_6LayoutINS5_IJSC_SB_SB_EEENS5_IJSB_NSA_ILi0EEEST_EEEEENS5_IJNS4_10UnderscoreESW_SW_EEEEENS4_23SM90_TMA_LOAD_MULTICASTENS4_14ComposedLayoutINS4_7SwizzleILi3ELi4ELi3EEENS4_18smem_ptr_flag_bitsILi8EEENSR_INS5_IJNSA_ILi8EEESI_EEENS5_IJSI_SB_EEEEEEEvNS4_8identityENS4_13SM90_TMA_LOADES19_vS1A_EENS_8epilogue10collective6detail29Sm90TmaWarpSpecializedAdapterINS1E_15DefaultEpilogueIaSK_SK_NS1D_6thread17LinearCombinationIaLi1EiiLNS1I_9ScaleType4KindE0ELNS_15FloatRoundStyleE2EaEENS1_15EpilogueDefaultEEEEEvvEEEEvNT_6ParamsE)
        /*0014*/ 	.word	0x00000000


	//----- nvinfo : EIATTR_MIN_STACK_SIZE
	.align		4
.L_17:
        /*0018*/ 	.byte	0x04, 0x12
        /*001a*/ 	.short	(.L_19 - .L_18)
	.align		4
.L_18:
        /*001c*/ 	.word	index@(_ZN7cutlass13device_kernelINS_4gemm6kernel13GemmUniversalIN4cute5tupleIJiiiiEEENS1_10collective13CollectiveMmaINS1_34MainloopSm90TmaGmmaWarpSpecializedILi5ENS5_IJNS4_1CILi1EEENSA_ILi2EEESB_EEENS1_35KernelTmaWarpSpecializedCooperativeEEENS5_IJNSA_ILi256EEENSA_ILi64EEENSA_ILi128EEEEEEaNS5_IJlSB_lEEEaSK_NS4_8TiledMMAINS4_8MMA_AtomIJNS4_4SM904GMMA26MMA_64x64x32_S32S8S8_SS_TNEEEENS4_6LayoutINS5_IJSC_SB_SB_EEENS5_IJSB_NSA_ILi0EEEST_EEEEENS5_IJNS4_10UnderscoreESW_SW_EEEEENS4_23SM90_TMA_LOAD_MULTICASTENS4_14ComposedLayoutINS4_7SwizzleILi3ELi4ELi3EEENS4_18smem_ptr_flag_bitsILi8EEENSR_INS5_IJNSA_ILi8EEESI_EEENS5_IJSI_SB_EEEEEEEvNS4_8identityENS4_13SM90_TMA_LOADES19_vS1A_EENS_8epilogue10collective6detail29Sm90TmaWarpSpecializedAdapterINS1E_15DefaultEpilogueIaSK_SK_NS1D_6thread17LinearCombinationIaLi1EiiLNS1I_9ScaleType4KindE0ELNS_15FloatRoundStyleE2EaEENS1_15EpilogueDefaultEEEEEvvEEEEvNT_6ParamsE)
        /*0020*/ 	.word	0x00000000
.L_19:


//--------------------- .nv.compat                --------------------------
	.section	.nv.compat,"",@"SHT_CUDA_COMPAT_INFO"
	.align	4
        /*0000*/ 	.byte	0x02, 0x09, 0x01, 0x00, 0x02, 0x02, 0x04, 0x00, 0x02, 0x05, 0x05, 0x00, 0x03, 0x07, 0x01, 0x01
        /*0010*/ 	.byte	0x02, 0x03, 0x01, 0x00, 0x02, 0x06, 0x01, 0x00, 0x04, 0x0b, 0x08, 0x00, 0x00, 0x00, 0x00, 0x00
        /*0020*/ 	.byte	0x00, 0x00, 0x00, 0x00


//--------------------- .nv.info._ZN7cutlass13device_kernelINS_4gemm6kernel13GemmUniversalIN4cute5tupleIJiiiiEEENS1_10collective13CollectiveMmaINS1_34MainloopSm90TmaGmmaWarpSpecializedILi5ENS5_IJNS4_1CILi1EEENSA_ILi2EEESB_EEENS1_35KernelTmaWarpSpecializedCooperativeEEENS5_IJNSA_ILi256EEENSA_ILi64EEENSA_ILi128EEEEEEaNS5_IJlSB_lEEEaSK_NS4_8TiledMMAINS4_8MMA_AtomIJNS4_4SM904GMMA26MMA_64x64x32_S32S8S8_SS_TNEEEENS4_6LayoutINS5_IJSC_SB_SB_EEENS5_IJSB_NSA_ILi0EEEST_EEEEENS5_IJNS4_10UnderscoreESW_SW_EEEEENS4_23SM90_TMA_LOAD_MULTICASTENS4_14ComposedLayoutINS4_7SwizzleILi3ELi4ELi3EEENS4_18smem_ptr_flag_bitsILi8EEENSR_INS5_IJNSA_ILi8EEESI_EEENS5_IJSI_SB_EEEEEEEvNS4_8identityENS4_13SM90_TMA_LOADES19_vS1A_EENS_8epilogue10collective6detail29Sm90TmaWarpSpecializedAdapterINS1E_15DefaultEpilogueIaSK_SK_NS1D_6thread17LinearCombinationIaLi1EiiLNS1I_9ScaleType4KindE0ELNS_15FloatRoundStyleE2EaEENS1_15EpilogueDefaultEEEEEvvEEEEvNT_6ParamsE --------------------------
	.section	.nv.info._ZN7cutlass13device_kernelINS_4gemm6kernel13GemmUniversalIN4cute5tupleIJiiiiEEENS1_10collective13CollectiveMmaINS1_34MainloopSm90TmaGmmaWarpSpecializedILi5ENS5_IJNS4_1CILi1EEENSA_ILi2EEESB_EEENS1_35KernelTmaWarpSpecializedCooperativeEEENS5_IJNSA_ILi256EEENSA_ILi64EEENSA_ILi128EEEEEEaNS5_IJlSB_lEEEaSK_NS4_8TiledMMAINS4_8MMA_AtomIJNS4_4SM904GMMA26MMA_64x64x32_S32S8S8_SS_TNEEEENS4_6LayoutINS5_IJSC_SB_SB_EEENS5_IJSB_NSA_ILi0EEEST_EEEEENS5_IJNS4_10UnderscoreESW_SW_EEEEENS4_23SM90_TMA_LOAD_MULTICASTENS4_14ComposedLayoutINS4_7SwizzleILi3ELi4ELi3EEENS4_18smem_ptr_flag_bitsILi8EEENSR_INS5_IJNSA_ILi8EEESI_EEENS5_IJSI_SB_EEEEEEEvNS4_8identityENS4_13SM90_TMA_LOADES19_vS1A_EENS_8epilogue10collective6detail29Sm90TmaWarpSpecializedAdapterINS1E_15DefaultEpilogueIaSK_SK_NS1D_6thread17LinearCombinationIaLi1EiiLNS1I_9ScaleType4KindE0ELNS_15FloatRoundStyleE2EaEENS1_15EpilogueDefaultEEEEEvvEEEEvNT_6ParamsE,"",@"SHT_CUDA_INFO"
	.sectionflags	@""
	.align	4


	//----- nvinfo : EIATTR_CUDA_API_VERSION
	.align		4
        /*0000*/ 	.byte	0x04, 0x37
        /*0002*/ 	.short	(.L_21 - .L_20)
.L_20:
        /*0004*/ 	.word	0x00000082


	//----- nvinfo : EIATTR_KPARAM_INFO
	.align		4
.L_21:
        /*0008*/ 	.byte	0x04, 0x17
        /*000a*/ 	.short	(.L_23 - .L_22)
.L_22:
        /*000c*/ 	.word	0x00000000
        /*0010*/ 	.short	0x0000
        /*0012*/ 	.short	0x0070
        /*0014*/ 	.byte	0x00, 0xf0, 0x01, 0x10


	//----- nvinfo : EIATTR_SPARSE_MMA_MASK
	.align		4
.L_23:
        /*0018*/ 	.byte	0x03, 0x50
        /*001a*/ 	.short	0x0000


	//----- nvinfo : EIATTR_MAXREG_COUNT
	.align		4
        /*001c*/ 	.byte	0x03, 0x1b
        /*001e*/ 	.short	0x00a8


	//----- nvinfo : EIATTR_NUM_BARRIERS
	.align		4
        /*0020*/ 	.byte	0x02, 0x4c
        /*0022*/ 	.byte	0x01
	.zero		1


	//----- nvinfo : EIATTR_EXTERNS
	.align		4
        /*0024*/ 	.byte	0x04, 0x0f
        /*0026*/ 	.short	(.L_25 - .L_24)


	//   ....[0]....
	.align		4
.L_24:
        /*0028*/ 	.word	index@(__assertfail)


	//----- nvinfo : EIATTR_MERCURY_ISA_VERSION
	.align		4
.L_25:
        /*002c*/ 	.byte	0x03, 0x5f
        /*002e*/ 	.short	0x0101


	//----- nvinfo : EIATTR_INT_WARP_WIDE_INSTR_OFFSETS
	.align		4
        /*0030*/ 	.byte	0x04, 0x31
        /*0032*/ 	.short	(.L_27 - .L_26)


	//   ....[0]....
.L_26:
        /*0034*/ 	.word	0x00000440


	//   ....[1]....
        /*0038*/ 	.word	0x00000460


	//   ....[2]....
        /*003c*/ 	.word	0x00000630


	//----- nvinfo : EIATTR_COOP_GROUP_MASK_REGIDS
	.align		4
.L_27:
        /*0040*/ 	.byte	0x04, 0x29
        /*0042*/ 	.short	(.L_29 - .L_28)


	//   ....[0]....
.L_28:
        /*0044*/ 	.word	0xffffffff


	//   ....[1]....
        /*0048*/ 	.word	0xffffffff


	//   ....[2]....
        /*004c*/ 	.word	0xffffffff


	//   ....[3]....
        /*0050*/ 	.word	0xffffffff


	//   ....[4]....
        /*0054*/ 	.word	0xffffffff


	//   ....[5]....
        /*0058*/ 	.word	0xffffffff


	//----- nvinfo : EIATTR_COOP_GROUP_INSTR_OFFSETS
	.align		4
.L_29:
        /*005c*/ 	.byte	0x04, 0x28
        /*005e*/ 	.short	(.L_31 - .L_30)


	//   ....[0]....
.L_30:
        /*0060*/ 	.word	0x00000060


	//   ....[1]....
        /*0064*/ 	.word	0x00000070


	//   ....[2]....
        /*0068*/ 	.word	0x00000130


	//   ....[3]....
        /*006c*/ 	.word	0x000002f0


	//   ....[4]....
        /*0070*/ 	.word	0x000007a0


	//   ....[5]....
        /*0074*/ 	.word	0x000011e0


	//----- nvinfo : EIATTR_REG_RECONFIG
	.align		4
.L_31:
        /*0078*/ 	.byte	0x01, 0x54
	.zero		2


	//----- nvinfo : EIATTR_SYSCALL_OFFSETS
	.align		4
        /*007c*/ 	.byte	0x04, 0x46
        /*007e*/ 	.short	(.L_33 - .L_32)


	//   ....[0]....
.L_32:
        /*0080*/ 	.word	0x000013b0


	//----- nvinfo : EIATTR_MBARRIER_INSTR_OFFSETS
	.align		4
.L_33:
        /*0084*/ 	.byte	0x04, 0x39
        /*0086*/ 	.short	(.L_35 - .L_34)


	//   ....[0]....
.L_34:
        /*0088*/ 	.word	0x00000230
        /*008c*/ 	.word	0x000000ff
        /*0090*/ 	.word	0x00000000
        /*0094*/ 	.short	0x0100
        /*0096*/ 	.byte	0x08
	.zero		1


	//   ....[1]....
        /*0098*/ 	.word	0x00000240
        /*009c*/ 	.word	0x000000ff
        /*00a0*/ 	.word	0x00000028
        /*00a4*/ 	.short	0x0100
        /*00a6*/ 	.byte	0x08
	.zero		1


	//   ....[2]....
        /*00a8*/ 	.word	0x00000250
        /*00ac*/ 	.word	0x000000ff
        /*00b0*/ 	.word	0x00000008
        /*00b4*/ 	.short	0x0100
        /*00b6*/ 	.byte	0x08
	.zero		1


	//   ....[3]....
        /*00b8*/ 	.word	0x00000260
        /*00bc*/ 	.word	0x000000ff
        /*00c0*/ 	.word	0x00000030
        /*00c4*/ 	.short	0x0100
        /*00c6*/ 	.byte	0x08
	.zero		1


	//   ....[4]....
        /*00c8*/ 	.word	0x00000270
        /*00cc*/ 	.word	0x000000ff
        /*00d0*/ 	.word	0x00000010
        /*00d4*/ 	.short	0x0100
        /*00d6*/ 	.byte	0x08
	.zero		1


	//   ....[5]....
        /*00d8*/ 	.word	0x00000280
        /*00dc*/ 	.word	0x000000ff
        /*00e0*/ 	.word	0x00000038
        /*00e4*/ 	.short	0x0100
        /*00e6*/ 	.byte	0x08
	.zero		1


	//   ....[6]....
        /*00e8*/ 	.word	0x00000290
        /*00ec*/ 	.word	0x000000ff
        /*00f0*/ 	.word	0x00000018
        /*00f4*/ 	.short	0x0100
        /*00f6*/ 	.byte	0x08
	.zero		1


	//   ....[7]....
        /*00f8*/ 	.word	0x000002a0
        /*00fc*/ 	.word	0x000000ff
        /*0100*/ 	.word	0x00000040
        /*0104*/ 	.short	0x0100
        /*0106*/ 	.byte	0x08
	.zero		1


	//   ....[8]....
        /*0108*/ 	.word	0x000002b0
        /*010c*/ 	.word	0x000000ff
        /*0110*/ 	.word	0x00000020
        /*0114*/ 	.short	0x0100
        /*0116*/ 	.byte	0x08
	.zero		1


	//   ....[9]....
        /*0118*/ 	.word	0x000002c0
        /*011c*/ 	.word	0x000000ff
        /*0120*/ 	.word	0x00000048
        /*0124*/ 	.short	0x0100
        /*0126*/ 	.byte	0x08
	.zero		1


	//   ....[10]....
        /*0128*/ 	.word	0x000006b0
        /*012c*/ 	.word	0x000000ff
        /*0130*/ 	.word	0x00000060
        /*0134*/ 	.short	0x0100
        /*0136*/ 	.byte	0x06
	.zero		1


	//   ....[11]....
        /*0138*/ 	.word	0x00000740
        /*013c*/ 	.word	0x000000ff
        /*0140*/ 	.word	0x00000068
        /*0144*/ 	.short	0x0100
        /*0146*/ 	.byte	0x06
	.zero		1


	//   ....[12]....
        /*0148*/ 	.word	0x00001480
        /*014c*/ 	.word	0x00000003
        /*0150*/ 	.word	0x00000000
        /*0154*/ 	.short	0x010a
        /*0156*/ 	.byte	0x3f
	.zero		1


	//   ....[13]....
        /*0158*/ 	.word	0x000014c0
        /*015c*/ 	.word	0x00000003
        /*0160*/ 	.word	0x00000000
        /*0164*/ 	.short	0x010a
        /*0166*/ 	.byte	0x3f
	.zero		1


	//   ....[14]....
        /*0168*/ 	.word	0x00001a00
        /*016c*/ 	.word	0x00000005
        /*0170*/ 	.word	0x00000000
        /*0174*/ 	.short	0x010a
        /*0176*/ 	.byte	0x3f
	.zero		1


	//   ....[15]....
        /*0178*/ 	.word	0x00001a40
        /*017c*/ 	.word	0x00000005
        /*0180*/ 	.word	0x00000000
        /*0184*/ 	.short	0x010a
        /*0186*/ 	.byte	0x3f
	.zero		1


	//   ....[16]....
        /*0188*/ 	.word	0x00001e20
        /*018c*/ 	.word	0x00000005
        /*0190*/ 	.word	0x00000000
        /*0194*/ 	.short	0x0101
        /*0196*/ 	.byte	0x3f
	.zero		1


	//   ....[17]....
        /*0198*/ 	.word	0x00002040
        /*019c*/ 	.word	0x00000003
        /*01a0*/ 	.word	0x00000000
        /*01a4*/ 	.short	0x0101
        /*01a6*/ 	.byte	0x3f
	.zero		1


	//   ....[18]....
        /*01a8*/ 	.word	0x00006690
        /*01ac*/ 	.word	0x00000017
        /*01b0*/ 	.word	0x00000028
        /*01b4*/ 	.short	0x010a
        /*01b6*/ 	.byte	0x3f
	.zero		1


	//   ....[19]....
        /*01b8*/ 	.word	0x00006a00
        /*01bc*/ 	.word	0x00000003
        /*01c0*/ 	.word	0x00000068
        /*01c4*/ 	.short	0x0101
        /*01c6*/ 	.byte	0x3f
	.zero		1


	//   ....[20]....
        /*01c8*/ 	.word	0x00007160
        /*01cc*/ 	.word	0x00000007
        /*01d0*/ 	.word	0x00000000
        /*01d4*/ 	.short	0x010a
        /*01d6*/ 	.byte	0x3f
	.zero		1


	//   ....[21]....
        /*01d8*/ 	.word	0x000071e0
        /*01dc*/ 	.word	0x00000008
        /*01e0*/ 	.word	0x00000000
        /*01e4*/ 	.short	0x010a
        /*01e6*/ 	.byte	0x3f
	.zero		1


	//   ....[22]....
        /*01e8*/ 	.word	0x00007270
        /*01ec*/ 	.word	0x00000009
        /*01f0*/ 	.word	0x00000000
        /*01f4*/ 	.short	0x010a
        /*01f6*/ 	.byte	0x3f
	.zero		1


	//   ....[23]....
        /*01f8*/ 	.word	0x00007300
        /*01fc*/ 	.word	0x00000006
        /*0200*/ 	.word	0x00000000
        /*0204*/ 	.short	0x010a
        /*0206*/ 	.byte	0x3f
	.zero		1


	//   ....[24]....
        /*0208*/ 	.word	0x00007390
        /*020c*/ 	.word	0x00000003
        /*0210*/ 	.word	0x00000000
        /*0214*/ 	.short	0x010a
        /*0216*/ 	.byte	0x3f
	.zero		1


	//   ....[25]....
        /*0218*/ 	.word	0x000073f0
        /*021c*/ 	.word	0x00000003
        /*0220*/ 	.word	0x00000000
        /*0224*/ 	.short	0x010a
        /*0226*/ 	.byte	0x3f
	.zero		1


	//   ....[26]....
        /*0228*/ 	.word	0x00007440
        /*022c*/ 	.word	0x00000005
        /*0230*/ 	.word	0x00000000
        /*0234*/ 	.short	0x010a
        /*0236*/ 	.byte	0x3f
	.zero		1


	//   ....[27]....
        /*0238*/ 	.word	0x00007510
        /*023c*/ 	.word	0x00000017
        /*0240*/ 	.word	0x00000028
        /*0244*/ 	.short	0x010a
        /*0246*/ 	.byte	0x3f
	.zero		1


	//   ....[28]....
        /*0248*/ 	.word	0x000075e0
        /*024c*/ 	.word	0x00000007
        /*0250*/ 	.word	0x00000000
        /*0254*/ 	.short	0x010a
        /*0256*/ 	.byte	0x3f
	.zero		1


	//   ....[29]....
        /*0258*/ 	.word	0x00007630
        /*025c*/ 	.word	0x00000008
        /*0260*/ 	.word	0x00000000
        /*0264*/ 	.short	0x010a
        /*0266*/ 	.byte	0x3f
	.zero		1


	//   ....[30]....
        /*0268*/ 	.word	0x00007680
        /*026c*/ 	.word	0x00000009
        /*0270*/ 	.word	0x00000000
        /*0274*/ 	.short	0x010a
        /*0276*/ 	.byte	0x3f
	.zero		1


	//   ....[31]....
        /*0278*/ 	.word	0x000076d0
        /*027c*/ 	.word	0x00000006
        /*0280*/ 	.word	0x00000000
        /*0284*/ 	.short	0x010a
        /*0286*/ 	.byte	0x3f
	.zero		1


	//----- nvinfo : EIATTR_NUM_MBARRIERS
	.align		4
.L_35:
        /*0288*/ 	.byte	0x03, 0x38
        /*028a*/ 	.short	0x000c


	//----- nvinfo : EIATTR_EXIT_INSTR_OFFSETS
	.align		4
        /*028c*/ 	.byte	0x04, 0x1c
        /*028e*/ 	.short	(.L_37 - .L_36)


	//   ....[0]....
.L_36:
        /*0290*/ 	.word	0x00000900


	//   ....[1]....
        /*0294*/ 	.word	0x00001120


	//   ....[2]....
        /*0298*/ 	.word	0x00005da0


	//   ....[3]....
        /*029c*/ 	.word	0x00006300


	//   ....[4]....
        /*02a0*/ 	.word	0x000073e0


	//----- nvinfo : EIATTR_MAX_THREADS
	.align		4
.L_37:
        /*02a4*/ 	.byte	0x04, 0x05
        /*02a6*/ 	.short	(.L_39 - .L_38)
.L_38:
        /*02a8*/ 	.word	0x00000180
        /*02ac*/ 	.word	0x00000001
        /*02b0*/ 	.word	0x00000001


	//----- nvinfo : EIATTR_CRS_STACK_SIZE
	.align		4
.L_39:
        /*02b4*/ 	.byte	0x04, 0x1e
        /*02b6*/ 	.short	(.L_41 - .L_40)
.L_40:
        /*02b8*/ 	.word	0x00000000


	//----- nvinfo : EIATTR_CBANK_PARAM_SIZE
	.align		4
.L_41:
        /*02bc*/ 	.byte	0x03, 0x19
        /*02be*/ 	.short	0x0470


	//----- nvinfo : EIATTR_PARAM_CBANK
	.align		4
        /*02c0*/ 	.byte	0x04, 0x0a
        /*02c2*/ 	.short	(.L_43 - .L_42)
	.align		4
.L_42:
        /*02c4*/ 	.word	index@(.nv.constant0._ZN7cutlass13device_kernelINS_4gemm6kernel13GemmUniversalIN4cute5tupleIJiiiiEEENS1_10collective13CollectiveMmaINS1_34MainloopSm90TmaGmmaWarpSpecializedILi5ENS5_IJNS4_1CILi1EEENSA_ILi2EEESB_EEENS1_35KernelTmaWarpSpecializedCooperativeEEENS5_IJNSA_ILi256EEENSA_ILi64EEENSA_ILi128EEEEEEaNS5_IJlSB_lEEEaSK_NS4_8TiledMMAINS4_8MMA_AtomIJNS4_4SM904GMMA26MMA_64x64x32_S32S8S8_SS_TNEEEENS4_6LayoutINS5_IJSC_SB_SB_EEENS5_IJSB_NSA_ILi0EEEST_EEEEENS5_IJNS4_10UnderscoreESW_SW_EEEEENS4_23SM90_TMA_LOAD_MULTICASTENS4_14ComposedLayoutINS4_7SwizzleILi3ELi4ELi3EEENS4_18smem_ptr_flag_bitsILi8EEENSR_INS5_IJNSA_ILi8EEESI_EEENS5_IJSI_SB_EEEEEEEvNS4_8identityENS4_13SM90_TMA_LOADES19_vS1A_EENS_8epilogue10collective6detail29Sm90TmaWarpSpecializedAdapterINS1E_15DefaultEpilogueIaSK_SK_NS1D_6thread17LinearCombinationIaLi1EiiLNS1I_9ScaleType4KindE0ELNS_15FloatRoundStyleE2EaEENS1_15EpilogueDefaultEEEEEvvEEEEvNT_6ParamsE)
        /*02c8*/ 	.short	0x0210
        /*02ca*/ 	.short	0x0470


	//----- nvinfo : EIATTR_SW_WAR
	.align		4
.L_43:
        /*02cc*/ 	.byte	0x04, 0x36
        /*02ce*/ 	.short	(.L_45 - .L_44)
.L_44:
        /*02d0*/ 	.word	0x00000008
.L_45:


//--------------------- .nv.callgraph             --------------------------
	.section	.nv.callgraph,"",@"SHT_CUDA_CALLGRAPH"
	.align	4
	.sectionentsize	8
	.align		4
        /*0000*/ 	.word	0x00000000
	.align		4
        /*0004*/ 	.word	0xffffffff
	.align		4
        /*0008*/ 	.word	index@(_ZN7cutlass13device_kernelINS_4gemm6kernel13GemmUniversalIN4cute5tupleIJiiiiEEENS1_10collective13CollectiveMmaINS1_34MainloopSm90TmaGmmaWarpSpecializedILi5ENS5_IJNS4_1CILi1EEENSA_ILi2EEESB_EEENS1_35KernelTmaWarpSpecializedCooperativeEEENS5_IJNSA_ILi256EEENSA_ILi64EEENSA_ILi128EEEEEEaNS5_IJlSB_lEEEaSK_NS4_8TiledMMAINS4_8MMA_AtomIJNS4_4SM904GMMA26MMA_64x64x32_S32S8S8_SS_TNEEEENS4_6LayoutINS5_IJSC_SB_SB_EEENS5_IJSB_NSA_ILi0EEEST_EEEEENS5_IJNS4_10UnderscoreESW_SW_EEEEENS4_23SM90_TMA_LOAD_MULTICASTENS4_14ComposedLayoutINS4_7SwizzleILi3ELi4ELi3EEENS4_18smem_ptr_flag_bitsILi8EEENSR_INS5_IJNSA_ILi8EEESI_EEENS5_IJSI_SB_EEEEEEEvNS4_8identityENS4_13SM90_TMA_LOADES19_vS1A_EENS_8epilogue10collective6detail29Sm90TmaWarpSpecializedAdapterINS1E_15DefaultEpilogueIaSK_SK_NS1D_6thread17LinearCombinationIaLi1EiiLNS1I_9ScaleType4KindE0ELNS_15FloatRoundStyleE2EaEENS1_15EpilogueDefaultEEEEEvvEEEEvNT_6ParamsE)
	.align		4
        /*000c*/ 	.word	index@(__assertfail)
	.align		4
        /*0010*/ 	.word	0x00000000
	.align		4
        /*0014*/ 	.word	0xfffffffe
	.align		4
        /*0018*/ 	.word	0x00000000
	.align		4
        /*001c*/ 	.word	0xfffffffd
	.align		4
        /*0020*/ 	.word	0x00000000
	.align		4
        /*0024*/ 	.word	0xfffffffc


//--------------------- .nv.constant4             --------------------------
	.section	.nv.constant4,"a",@progbits
	.align	8
	.align		8
.nv.constant4:
        /*0000*/ 	.dword	__assertfail
	.align		8
        /*0008*/ 	.dword	__unnamed_1
	.align		8
        /*0010*/ 	.dword	_ZN39_INTERNAL_2ca778ef_4_k_cu_83ff94db_66574cuda3std3__45__cpo5beginE
	.align		8
        /*0018*/ 	.dword	_ZN39_INTERNAL_2ca778ef_4_k_cu_83ff94db_66574cuda3std3__45__cpo3endE
	.align		8
        /*0020*/ 	.dword	_ZN39_INTERNAL_2ca778ef_4_k_cu_83ff94db_66574cuda3std3__45__cpo6cbeginE
	.align		8
        /*0028*/ 	.dword	_ZN39_INTERNAL_2ca778ef_4_k_cu_83ff94db_66574cuda3std3__45__cpo4cendE
	.align		8
        /*0030*/ 	.dword	_ZN39_INTERNAL_2ca778ef_4_k_cu_83ff94db_66574cuda3std3__441_GLOBAL__N__2ca778ef_4_k_cu_83ff94db_66576ignoreE
	.align		8
        /*0038*/ 	.dword	_ZN39_INTERNAL_2ca778ef_4_k_cu_83ff94db_66574cuda3std3__419piecewise_constructE
	.align		8
        /*0040*/ 	.dword	_ZN39_INTERNAL_2ca778ef_4_k_cu_83ff94db_66574cuda3std3__48in_placeE
	.align		8
        /*0048*/ 	.dword	_ZN39_INTERNAL_2ca778ef_4_k_cu_83ff94db_66574cuda3std6ranges3__45__cpo4swapE
	.align		8
        /*0050*/ 	.dword	_ZN39_INTERNAL_2ca778ef_4_k_cu_83ff94db_66574cuda3std6ranges3__45__cpo9iter_moveE
	.align		8
        /*0058*/ 	.dword	_ZN39_INTERNAL_2ca778ef_4_k_cu_83ff94db_66574cute7productE
	.align		8
        /*0060*/ 	.dword	_ZN39_INTERNAL_2ca778ef_4_k_cu_83ff94db_66574cute1_E
	.align		8
        /*0068*/ 	.dword	$str$22
	.align		8
        /*0070*/ 	.dword	$str$23


//--------------------- .text._ZN7cutlass13device_kernelINS_4gemm6kernel13GemmUniversalIN4cute5tupleIJiiiiEEENS1_10collective13CollectiveMmaINS1_34MainloopSm90TmaGmmaWarpSpecializedILi5ENS5_IJNS4_1CILi1EEENSA_ILi2EEESB_EEENS1_35KernelTmaWarpSpecializedCooperativeEEENS5_IJNSA_ILi256EEENSA_ILi64EEENSA_ILi128EEEEEEaNS5_IJlSB_lEEEaSK_NS4_8TiledMMAINS4_8MMA_AtomIJNS4_4SM904GMMA26MMA_64x64x32_S32S8S8_SS_TNEEEENS4_6LayoutINS5_IJSC_SB_SB_EEENS5_IJSB_NSA_ILi0EEEST_EEEEENS5_IJNS4_10UnderscoreESW_SW_EEEEENS4_23SM90_TMA_LOAD_MULTICASTENS4_14ComposedLayoutINS4_7SwizzleILi3ELi4ELi3EEENS4_18smem_ptr_flag_bitsILi8EEENSR_INS5_IJNSA_ILi8EEESI_EEENS5_IJSI_SB_EEEEEEEvNS4_8identityENS4_13SM90_TMA_LOADES19_vS1A_EENS_8epilogue10collective6detail29Sm90TmaWarpSpecializedAdapterINS1E_15DefaultEpilogueIaSK_SK_NS1D_6thread17LinearCombinationIaLi1EiiLNS1I_9ScaleType4KindE0ELNS_15FloatRoundStyleE2EaEENS1_15EpilogueDefaultEEEEEvvEEEEvNT_6ParamsE --------------------------
	.section	.text._ZN7cutlass13device_kernelINS_4gemm6kernel13GemmUniversalIN4cute5tupleIJiiiiEEENS1_10collective13CollectiveMmaINS1_34MainloopSm90TmaGmmaWarpSpecializedILi5ENS5_IJNS4_1CILi1EEENSA_ILi2EEESB_EEENS1_35KernelTmaWarpSpecializedCooperativeEEENS5_IJNSA_ILi256EEENSA_ILi64EEENSA_ILi128EEEEEEaNS5_IJlSB_lEEEaSK_NS4_8TiledMMAINS4_8MMA_AtomIJNS4_4SM904GMMA26MMA_64x64x32_S32S8S8_SS_TNEEEENS4_6LayoutINS5_IJSC_SB_SB_EEENS5_IJSB_NSA_ILi0EEEST_EEEEENS5_IJNS4_10UnderscoreESW_SW_EEEEENS4_23SM90_TMA_LOAD_MULTICASTENS4_14ComposedLayoutINS4_7SwizzleILi3ELi4ELi3EEENS4_18smem_ptr_flag_bitsILi8EEENSR_INS5_IJNSA_ILi8EEESI_EEENS5_IJSI_SB_EEEEEEEvNS4_8identityENS4_13SM90_TMA_LOADES19_vS1A_EENS_8epilogue10collective6detail29Sm90TmaWarpSpecializedAdapterINS1E_15DefaultEpilogueIaSK_SK_NS1D_6thread17LinearCombinationIaLi1EiiLNS1I_9ScaleType4KindE0ELNS_15FloatRoundStyleE2EaEENS1_15EpilogueDefaultEEEEEvvEEEEvNT_6ParamsE,"ax",@progbits
	.align	128
.text._ZN7cutlass13device_kernelINS_4gemm6kernel13GemmUniversalIN4cute5tupleIJiiiiEEENS1_10collective13CollectiveMmaINS1_34MainloopSm90TmaGmmaWarpSpecializedILi5ENS5_IJNS4_1CILi1EEENSA_ILi2EEESB_EEENS1_35KernelTmaWarpSpecializedCooperativeEEENS5_IJNSA_ILi256EEENSA_ILi64EEENSA_ILi128EEEEEEaNS5_IJlSB_lEEEaSK_NS4_8TiledMMAINS4_8MMA_AtomIJNS4_4SM904GMMA26MMA_64x64x32_S32S8S8_SS_TNEEEENS4_6LayoutINS5_IJSC_SB_SB_EEENS5_IJSB_NSA_ILi0EEEST_EEEEENS5_IJNS4_10UnderscoreESW_SW_EEEEENS4_23SM90_TMA_LOAD_MULTICASTENS4_14ComposedLayoutINS4_7SwizzleILi3ELi4ELi3EEENS4_18smem_ptr_flag_bitsILi8EEENSR_INS5_IJNSA_ILi8EEESI_EEENS5_IJSI_SB_EEEEEEEvNS4_8identityENS4_13SM90_TMA_LOADES19_vS1A_EENS_8epilogue10collective6detail29Sm90TmaWarpSpecializedAdapterINS1E_15DefaultEpilogueIaSK_SK_NS1D_6thread17LinearCombinationIaLi1EiiLNS1I_9ScaleType4KindE0ELNS_15FloatRoundStyleE2EaEENS1_15EpilogueDefaultEEEEEvvEEEEvNT_6ParamsE:
        .type           _ZN7cutlass13device_kernelINS_4gemm6kernel13GemmUniversalIN4cute5tupleIJiiiiEEENS1_10collective13CollectiveMmaINS1_34MainloopSm90TmaGmmaWarpSpecializedILi5ENS5_IJNS4_1CILi1EEENSA_ILi2EEESB_EEENS1_35KernelTmaWarpSpecializedCooperativeEEENS5_IJNSA_ILi256EEENSA_ILi64EEENSA_ILi128EEEEEEaNS5_IJlSB_lEEEaSK_NS4_8TiledMMAINS4_8MMA_AtomIJNS4_4SM904GMMA26MMA_64x64x32_S32S8S8_SS_TNEEEENS4_6LayoutINS5_IJSC_SB_SB_EEENS5_IJSB_NSA_ILi0EEEST_EEEEENS5_IJNS4_10UnderscoreESW_SW_EEEEENS4_23SM90_TMA_LOAD_MULTICASTENS4_14ComposedLayoutINS4_7SwizzleILi3ELi4ELi3EEENS4_18smem_ptr_flag_bitsILi8EEENSR_INS5_IJNSA_ILi8EEESI_EEENS5_IJSI_SB_EEEEEEEvNS4_8identityENS4_13SM90_TMA_LOADES19_vS1A_EENS_8epilogue10collective6detail29Sm90TmaWarpSpecializedAdapterINS1E_15DefaultEpilogueIaSK_SK_NS1D_6thread17LinearCombinationIaLi1EiiLNS1I_9ScaleType4KindE0ELNS_15FloatRoundStyleE2EaEENS1_15EpilogueDefaultEEEEEvvEEEEvNT_6ParamsE,@function
        .size           _ZN7cutlass13device_kernelINS_4gemm6kernel13GemmUniversalIN4cute5tupleIJiiiiEEENS1_10collective13CollectiveMmaINS1_34MainloopSm90TmaGmmaWarpSpecializedILi5ENS5_IJNS4_1CILi1EEENSA_ILi2EEESB_EEENS1_35KernelTmaWarpSpecializedCooperativeEEENS5_IJNSA_ILi256EEENSA_ILi64EEENSA_ILi128EEEEEEaNS5_IJlSB_lEEEaSK_NS4_8TiledMMAINS4_8MMA_AtomIJNS4_4SM904GMMA26MMA_64x64x32_S32S8S8_SS_TNEEEENS4_6LayoutINS5_IJSC_SB_SB_EEENS5_IJSB_NSA_ILi0EEEST_EEEEENS5_IJNS4_10UnderscoreESW_SW_EEEEENS4_23SM90_TMA_LOAD_MULTICASTENS4_14ComposedLayoutINS4_7SwizzleILi3ELi4ELi3EEENS4_18smem_ptr_flag_bitsILi8EEENSR_INS5_IJNSA_ILi8EEESI_EEENS5_IJSI_SB_EEEEEEEvNS4_8identityENS4_13SM90_TMA_LOADES19_vS1A_EENS_8epilogue10collective6detail29Sm90TmaWarpSpecializedAdapterINS1E_15DefaultEpilogueIaSK_SK_NS1D_6thread17LinearCombinationIaLi1EiiLNS1I_9ScaleType4KindE0ELNS_15FloatRoundStyleE2EaEENS1_15EpilogueDefaultEEEEEvvEEEEvNT_6ParamsE,(.L_x_205 - _ZN7cutlass13device_kernelINS_4gemm6kernel13GemmUniversalIN4cute5tupleIJiiiiEEENS1_10collective13CollectiveMmaINS1_34MainloopSm90TmaGmmaWarpSpecializedILi5ENS5_IJNS4_1CILi1EEENSA_ILi2EEESB_EEENS1_35KernelTmaWarpSpecializedCooperativeEEENS5_IJNSA_ILi256EEENSA_ILi64EEENSA_ILi128EEEEEEaNS5_IJlSB_lEEEaSK_NS4_8TiledMMAINS4_8MMA_AtomIJNS4_4SM904GMMA26MMA_64x64x32_S32S8S8_SS_TNEEEENS4_6LayoutINS5_IJSC_SB_SB_EEENS5_IJSB_NSA_ILi0EEEST_EEEEENS5_IJNS4_10UnderscoreESW_SW_EEEEENS4_23SM90_TMA_LOAD_MULTICASTENS4_14ComposedLayoutINS4_7SwizzleILi3ELi4ELi3EEENS4_18smem_ptr_flag_bitsILi8EEENSR_INS5_IJNSA_ILi8EEESI_EEENS5_IJSI_SB_EEEEEEEvNS4_8identityENS4_13SM90_TMA_LOADES19_vS1A_EENS_8epilogue10collective6detail29Sm90TmaWarpSpecializedAdapterINS1E_15DefaultEpilogueIaSK_SK_NS1D_6thread17LinearCombinationIaLi1EiiLNS1I_9ScaleType4KindE0ELNS_15FloatRoundStyleE2EaEENS1_15EpilogueDefaultEEEEEvvEEEEvNT_6ParamsE)
        .other          _ZN7cutlass13device_kernelINS_4gemm6kernel13GemmUniversalIN4cute5tupleIJiiiiEEENS1_10collective13CollectiveMmaINS1_34MainloopSm90TmaGmmaWarpSpecializedILi5ENS5_IJNS4_1CILi1EEENSA_ILi2EEESB_EEENS1_35KernelTmaWarpSpecializedCooperativeEEENS5_IJNSA_ILi256EEENSA_ILi64EEENSA_ILi128EEEEEEaNS5_IJlSB_lEEEaSK_NS4_8TiledMMAINS4_8MMA_AtomIJNS4_4SM904GMMA26MMA_64x64x32_S32S8S8_SS_TNEEEENS4_6LayoutINS5_IJSC_SB_SB_EEENS5_IJSB_NSA_ILi0EEEST_EEEEENS5_IJNS4_10UnderscoreESW_SW_EEEEENS4_23SM90_TMA_LOAD_MULTICASTENS4_14ComposedLayoutINS4_7SwizzleILi3ELi4ELi3EEENS4_18smem_ptr_flag_bitsILi8EEENSR_INS5_IJNSA_ILi8EEESI_EEENS5_IJSI_SB_EEEEEEEvNS4_8identityENS4_13SM90_TMA_LOADES19_vS1A_EENS_8epilogue10collective6detail29Sm90TmaWarpSpecializedAdapterINS1E_15DefaultEpilogueIaSK_SK_NS1D_6thread17LinearCombinationIaLi1EiiLNS1I_9ScaleType4KindE0ELNS_15FloatRoundStyleE2EaEENS1_15EpilogueDefaultEEEEEvvEEEEvNT_6ParamsE,@"STO_CUDA_ENTRY STV_DEFAULT"
_ZN7cutlass13device_kernelINS_4gemm6kernel13GemmUniversalIN4cute5tupleIJiiiiEEENS1_10collective13CollectiveMmaINS1_34MainloopSm90TmaGmmaWarpSpecializedILi5ENS5_IJNS4_1CILi1EEENSA_ILi2EEESB_EEENS1_35KernelTmaWarpSpecializedCooperativeEEENS5_IJNSA_ILi256EEENSA_ILi64EEENSA_ILi128EEEEEEaNS5_IJlSB_lEEEaSK_NS4_8TiledMMAINS4_8MMA_AtomIJNS4_4SM904GMMA26MMA_64x64x32_S32S8S8_SS_TNEEEENS4_6LayoutINS5_IJSC_SB_SB_EEENS5_IJSB_NSA_ILi0EEEST_EEEEENS5_IJNS4_10UnderscoreESW_SW_EEEEENS4_23SM90_TMA_LOAD_MULTICASTENS4_14ComposedLayoutINS4_7SwizzleILi3ELi4ELi3EEENS4_18smem_ptr_flag_bitsILi8EEENSR_INS5_IJNSA_ILi8EEESI_EEENS5_IJSI_SB_EEEEEEEvNS4_8identityENS4_13SM90_TMA_LOADES19_vS1A_EENS_8epilogue10collective6detail29Sm90TmaWarpSpecializedAdapterINS1E_15DefaultEpilogueIaSK_SK_NS1D_6thread17LinearCombinationIaLi1EiiLNS1I_9ScaleType4KindE0ELNS_15FloatRoundStyleE2EaEENS1_15EpilogueDefaultEEEEEvvEEEEvNT_6ParamsE:
[----:B------:R-:W0:Y:S01]  /*0000*/  LDC R1, c[0x0][0x28] ;  /* 0x00000a00ff017b82 */ /* 0x000e220000000800 */
[----:B------:R-:W1:Y:S01]  /*0010*/  S2R R18, SR_TID.X ;  /* 0x0000000000127919 */ /* 0x000e620000002100 */
[----:B------:R-:W-:Y:S01]  /*0020*/  ELECT P0, URZ, PT ;  /* 0x00000000003f782f */ /* 0x000fe20003800000 */
[----:B------:R-:W-:Y:S01]  /*0030*/  BSSY B0, `(.L_x_0) ;  /* 0x000000f000007945 */ /* 0x000fe20003800000 */
[--C-:B-1----:R-:W-:Y:S02]  /*0040*/  SHF.R.U32.HI R0, RZ, 0x5, R18.reuse ;  /* 0x00000005ff007819 */ /* 0x102fe40000011612 */
[----:B------:R-:W-:-:S03]  /*0050*/  SHF.R.U32.HI R3, RZ, 0x7, R18 ;  /* 0x00000007ff037819 */ /* 0x000fc60000011612 */
[----:B------:R-:W1:Y:S04]  /*0060*/  SHFL.IDX PT, R2, R0, RZ, 0x1f ;  /* 0x00001fff00027589 */ /* 0x000e6800000e0000 */
[----:B------:R2:W3:Y:S01]  /*0070*/  SHFL.IDX PT, R5, R3, RZ, 0x1f ;  /* 0x00001fff03057589 */ /* 0x0004e200000e0000 */
[----:B-1----:R-:W-:-:S13]  /*0080*/  ISETP.NE.OR P0, PT, R2, RZ, !P0 ;  /* 0x000000ff0200720c */ /* 0x002fda0004705670 */
[----:B0-23--:R-:W-:Y:S05]  /*0090*/  @P0 BRA `(.L_x_1) ;  /* 0x0000000000200947 */ /* 0x00dfea0003800000 */
[----:B------:R-:W-:Y:S02]  /*00a0*/  ULDC.64 UR4, c[0x0][0x198] ;  /* 0x0000660000047ab9 */ /* 0x000fe40000000a00 */
[----:B------:R-:W-:Y:S02]  /*00b0*/  UIADD3 UR6, UP0, UR4, 0xf0, URZ ;  /* 0x000000f004067890 */ /* 0x000fe4000ff1e03f */
[----:B------:R-:W-:Y:S02]  /*00c0*/  UIADD3 UR4, UP1, UR4, 0x1f0, URZ ;  /* 0x000001f004047890 */ /* 0x000fe4000ff3e03f */
[----:B------:R-:W-:Y:S02]  /*00d0*/  UIADD3.X UR7, URZ, UR5, URZ, UP0, !UPT ;  /* 0x000000053f077290 */ /* 0x000fe400087fe43f */
[----:B------:R-:W-:-:S07]  /*00e0*/  UIADD3.X UR5, URZ, UR5, URZ, UP1, !UPT ;  /* 0x000000053f057290 */ /* 0x000fce0008ffe43f */
[----:B------:R0:W-:Y:S02]  /*00f0*/  UTMACCTL.PF [UR6] ;  /* 0x00000000060079b9 */ /* 0x0001e40008040000 */
[----:B------:R0:W-:Y:S02]  /*0100*/  UTMACCTL.PF [UR4] ;  /* 0x00000000040079b9 */ /* 0x0001e40008040000 */
[----:B0-----:R-:W-:Y:S01]  /*0110*/  NOP ;  /* 0x0000000000007918 */ /* 0x001fe20000000000 */
.L_x_1:
[----:B------:R-:W-:Y:S05]  /*0120*/  BSYNC B0 ;  /* 0x0000000000007941 */ /* 0x000fea0003800000 */
.L_x_0:
[----:B------:R-:W0:Y:S02]  /*0130*/  SHFL.IDX PT, R3, R0, RZ, 0x1f ;  /* 0x00001fff00037589 */ /* 0x000e2400000e0000 */
[----:B0-----:R-:W-:-:S13]  /*0140*/  ISETP.NE.AND P0, PT, R3, RZ, PT ;  /* 0x000000ff0300720c */ /* 0x001fda0003f05270 */
[----:B------:R-:W-:Y:S05]  /*0150*/  @P0 BRA `(.L_x_2) ;  /* 0x0000000000600947 */ /* 0x000fea0003800000 */
[----:B------:R-:W0:Y:S01]  /*0160*/  S2UR UR8, SR_CgaCtaId ;  /* 0x00000000000879c3 */ /* 0x000e220000008800 */
[----:B------:R-:W-:Y:S01]  /*0170*/  UMOV UR4, 0x400 ;  /* 0x0000040000047882 */ /* 0x000fe20000000000 */
[----:B------:R-:W-:Y:S01]  /*0180*/  UMOV UR5, 0x1 ;  /* 0x0000000100057882 */ /* 0x000fe20000000000 */
[----:B------:R-:W-:Y:S01]  /*0190*/  UMOV UR6, 0x4 ;  /* 0x0000000400067882 */ /* 0x000fe20000000000 */
[----:B------:R-:W-:Y:S01]  /*01a0*/  ELECT P0, URZ, PT ;  /* 0x00000000003f782f */ /* 0x000fe20003800000 */
[----:B------:R-:W-:-:S04]  /*01b0*/  UIADD3 UR6, -UR6, 0x100000, URZ ;  /* 0x0010000006067890 */ /* 0x000fc8000fffe13f */
[----:B------:R-:W-:Y:S02]  /*01c0*/  USHF.L.U32 UR7, UR6, 0xb, URZ ;  /* 0x0000000b06077899 */ /* 0x000fe4000800063f */
[----:B------:R-:W-:Y:S02]  /*01d0*/  USHF.L.U32 UR6, UR6, 0x1, URZ ;  /* 0x0000000106067899 */ /* 0x000fe4000800063f */
[----:B0-----:R-:W-:Y:S02]  /*01e0*/  ULEA UR8, UR8, UR4, 0x18 ;  /* 0x0000000408087291 */ /* 0x001fe4000f8ec03f */
[----:B------:R-:W-:-:S04]  /*01f0*/  UIADD3 UR4, -UR5, 0x100000, URZ ;  /* 0x0010000005047890 */ /* 0x000fc8000fffe13f */
[----:B------:R-:W-:Y:S02]  /*0200*/  USHF.L.U32 UR5, UR4, 0xb, URZ ;  /* 0x0000000b04057899 */ /* 0x000fe4000800063f */
[----:B------:R-:W-:Y:S01]  /*0210*/  USHF.L.U32 UR4, UR4, 0x1, URZ ;  /* 0x0000000104047899 */ /* 0x000fe2000800063f */
[----:B------:R-:W0:Y:S11]  /*0220*/  FENCE.VIEW.ASYNC.S ;  /* 0x00000000000073c6 */ /* 0x000e360000000000 */
[----:B0-----:R0:W1:Y:S01]  /*0230*/  SYNCS.EXCH.64 URZ, [UR8], UR4 ;  /* 0x00000004083f75b2 */ /* 0x0010620008000100 */
[----:B------:R0:W2:Y:S01]  /*0240*/  SYNCS.EXCH.64 URZ, [UR8+0x28], UR6 ;  /* 0x00002806083f75b2 */ /* 0x0000a20008000100 */
[----:B------:R0:W3:Y:S01]  /*0250*/  SYNCS.EXCH.64 URZ, [UR8+0x8], UR4 ;  /* 0x00000804083f75b2 */ /* 0x0000e20008000100 */
[----:B------:R0:W4:Y:S01]  /*0260*/  SYNCS.EXCH.64 URZ, [UR8+0x30], UR6 ;  /* 0x00003006083f75b2 */ /* 0x0001220008000100 */
[----:B------:R0:W0:Y:S01]  /*0270*/  SYNCS.EXCH.64 URZ, [UR8+0x10], UR4 ;  /* 0x00001004083f75b2 */ /* 0x0000220008000100 */
[----:B------:R0:W0:Y:S01]  /*0280*/  SYNCS.EXCH.64 URZ, [UR8+0x38], UR6 ;  /* 0x00003806083f75b2 */ /* 0x0000220008000100 */
[----:B------:R0:W0:Y:S01]  /*0290*/  SYNCS.EXCH.64 URZ, [UR8+0x18], UR4 ;  /* 0x00001804083f75b2 */ /* 0x0000220008000100 */
[----:B------:R0:W0:Y:S01]  /*02a0*/  SYNCS.EXCH.64 URZ, [UR8+0x40], UR6 ;  /* 0x00004006083f75b2 */ /* 0x0000220008000100 */
[----:B------:R0:W0:Y:S01]  /*02b0*/  SYNCS.EXCH.64 URZ, [UR8+0x20], UR4 ;  /* 0x00002004083f75b2 */ /* 0x0000220008000100 */
[----:B------:R0:W0:Y:S01]  /*02c0*/  SYNCS.EXCH.64 URZ, [UR8+0x48], UR6 ;  /* 0x00004806083f75b2 */ /* 0x0000220008000100 */
[----:B------:R-:W-:Y:S01]  /*02d0*/  NOP ;  /* 0x0000000000007918 */ /* 0x000fe20000000000 */
.L_x_2:
[----:B------:R-:W-:Y:S01]  /*02e0*/  SHF.R.S32.HI R7, RZ, 0x1f, R18 ;  /* 0x0000001fff077819 */ /* 0x000fe20000011412 */
[----:B------:R-:W5:Y:S01]  /*02f0*/  SHFL.IDX PT, R0, R0, RZ, 0x1f ;  /* 0x00001fff00007589 */ /* 0x000f6200000e0000 */
[----:B0-----:R-:W0:Y:S01]  /*0300*/  S2UR UR8, SR_CTAID.X ;  /* 0x00000000000879c3 */ /* 0x001e220000002500 */
[----:B------:R-:W-:Y:S02]  /*0310*/  ELECT P0, URZ, PT ;  /* 0x00000000003f782f */ /* 0x000fe40003800000 */
[----:B------:R-:W-:Y:S01]  /*0320*/  LEA.HI R7, R7, R18, RZ, 0x7 ;  /* 0x0000001207077211 */ /* 0x000fe200078f38ff */
[----:B------:R-:W1:Y:S01]  /*0330*/  S2R R4, SR_CTAID.Y ;  /* 0x0000000000047919 */ /* 0x000e620000002600 */
[----:B------:R-:W-:Y:S01]  /*0340*/  ULDC UR4, c[0x0][0x154] ;  /* 0x0000550000047ab9 */ /* 0x000fe20000000800 */
[----:B------:R-:W-:Y:S01]  /*0350*/  NOP ;  /* 0x0000000000007918 */ /* 0x000fe20000000000 */
[----:B------:R-:W-:Y:S01]  /*0360*/  LOP3.LUT R7, R7, 0xffffff80, RZ, 0xc0, !PT ;  /* 0xffffff8007077812 */ /* 0x000fe200078ec0ff */
[----:B------:R-:W-:Y:S01]  /*0370*/  NOP ;  /* 0x0000000000007918 */ /* 0x000fe20000000000 */
[----:B------:R-:W2:Y:S03]  /*0380*/  LDC R12, c[0x0][0x140] ;  /* 0x00005000ff0c7b82 */ /* 0x000ea60000000800 */
[----:B------:R-:W-:-:S05]  /*0390*/  IMAD.IADD R7, R18, 0x1, -R7 ;  /* 0x0000000112077824 */ /* 0x000fca00078e0a07 */
[----:B------:R-:W-:Y:S02]  /*03a0*/  SHF.R.S32.HI R6, RZ, 0x1f, R7 ;  /* 0x0000001fff067819 */ /* 0x000fe40000011407 */
[----:B------:R-:W-:Y:S02]  /*03b0*/  LOP3.LUT P2, RZ, R7, 0x7, RZ, 0xc0, !PT ;  /* 0x0000000707ff7812 */ /* 0x000fe4000784c0ff */
[----:B------:R-:W-:Y:S02]  /*03c0*/  LEA.HI R6, R6, R7, RZ, 0x3 ;  /* 0x0000000706067211 */ /* 0x000fe400078f18ff */
[----:B-----5:R-:W-:Y:S02]  /*03d0*/  ISETP.NE.OR P0, PT, R0, RZ, !P0 ;  /* 0x000000ff0000720c */ /* 0x020fe40004705670 */
[--C-:B------:R-:W-:Y:S02]  /*03e0*/  SHF.R.S32.HI R0, RZ, 0x3, R6.reuse ;  /* 0x00000003ff007819 */ /* 0x100fe40000011406 */
[----:B------:R-:W-:-:S02]  /*03f0*/  SHF.R.S32.HI R9, RZ, 0x1f, R6 ;  /* 0x0000001fff097819 */ /* 0x000fc40000011406 */
[----:B------:R-:W-:Y:S02]  /*0400*/  SHF.R.S32.HI R6, RZ, 0x1f, R3 ;  /* 0x0000001fff067819 */ /* 0x000fe40000011403 */
[----:B------:R-:W-:Y:S02]  /*0410*/  LEA.HI R9, R9, R0, RZ, 0x2 ;  /* 0x0000000009097211 */ /* 0x000fe400078f10ff */
[----:B------:R-:W-:Y:S02]  /*0420*/  LEA.HI R6, R6, R3, RZ, 0x2 ;  /* 0x0000000306067211 */ /* 0x000fe400078f10ff */
[----:B-1----:R-:W-:Y:S01]  /*0430*/  I2FP.F32.U32 R8, R4 ;  /* 0x0000000400087245 */ /* 0x002fe20000201000 */
[----:B------:R-:W-:Y:S01]  /*0440*/  VOTEU.ALL UP0, P0 ;  /* 0x00000000003f7886 */ /* 0x000fe20000000000 */
[----:B------:R-:W-:Y:S01]  /*0450*/  LOP3.LUT R6, R6, 0x3ffffffc, RZ, 0xc0, !PT ;  /* 0x3ffffffc06067812 */ /* 0x000fe200078ec0ff */
[----:B------:R-:W-:Y:S01]  /*0460*/  VOTEU.ALL UP1, P0 ;  /* 0x00000000003f7886 */ /* 0x000fe20000020000 */
[----:B------:R-:W-:Y:S01]  /*0470*/  LOP3.LUT R9, R9, 0xfffffffc, RZ, 0xc0, !PT ;  /* 0xfffffffc09097812 */ /* 0x000fe200078ec0ff */
[----:B------:R-:W-:Y:S01]  /*0480*/  FMUL R10, R8, UR4 ;  /* 0x00000004080a7c20 */ /* 0x000fe20008400000 */
[----:B------:R-:W1:Y:S01]  /*0490*/  @!UP0 S2UR UR7, SR_CgaCtaId ;  /* 0x00000000000789c3 */ /* 0x000e620000008800 */
[----:B------:R-:W-:Y:S01]  /*04a0*/  IMAD.IADD R11, R3, 0x1, -R6 ;  /* 0x00000001030b7824 */ /* 0x000fe200078e0a06 */
[----:B0-----:R-:W-:Y:S01]  /*04b0*/  I2FP.F32.U32 R6, UR8 ;  /* 0x0000000800067c45 */ /* 0x001fe20008201000 */
[----:B------:R-:W-:Y:S01]  /*04c0*/  IMAD.IADD R0, R0, 0x1, -R9 ;  /* 0x0000000100007824 */ /* 0x000fe200078e0a09 */
[----:B------:R-:W-:Y:S01]  /*04d0*/  ULDC UR4, c[0x0][0x150] ;  /* 0x0000540000047ab9 */ /* 0x000fe20000000800 */
[----:B------:R-:W0:Y:S01]  /*04e0*/  F2I.U32.TRUNC.NTZ R10, R10 ;  /* 0x0000000a000a7305 */ /* 0x000e22000020f000 */
[----:B------:R-:W-:Y:S01]  /*04f0*/  SHF.R.S32.HI R3, RZ, 0x1f, R2 ;  /* 0x0000001fff037819 */ /* 0x000fe20000011402 */
[----:B------:R-:W-:Y:S01]  /*0500*/  FMUL R6, R6, UR4 ;  /* 0x0000000406067c20 */ /* 0x000fe20008400000 */
[----:B------:R-:W5:Y:S01]  /*0510*/  LDC R9, c[0x0][0x148] ;  /* 0x00005200ff097b82 */ /* 0x000f620000000800 */
[----:B------:R-:W-:Y:S01]  /*0520*/  IMAD R11, R11, 0x4, R0 ;  /* 0x000000040b0b7824 */ /* 0x000fe200078e0200 */
[----:B------:R-:W-:Y:S01]  /*0530*/  LEA.HI R3, R3, R2, RZ, 0x2 ;  /* 0x0000000203037211 */ /* 0x000fe200078f10ff */
[----:B------:R-:W-:Y:S01]  /*0540*/  UMOV UR4, 0x20 ;  /* 0x0000002000047882 */ /* 0x000fe20000000000 */
[----:B------:R-:W-:Y:S01]  /*0550*/  @!UP0 UMOV UR6, 0x400 ;  /* 0x0000040000068882 */ /* 0x000fe20000000000 */
[----:B------:R-:W3:Y:S01]  /*0560*/  F2I.U32.TRUNC.NTZ R6, R6 ;  /* 0x0000000600067305 */ /* 0x000ee2000020f000 */
[----:B------:R-:W-:Y:S01]  /*0570*/  LOP3.LUT R3, R3, 0xfffffffc, RZ, 0xc0, !PT ;  /* 0xfffffffc03037812 */ /* 0x000fe200078ec0ff */
[----:B------:R-:W-:Y:S01]  /*0580*/  IMAD.SHL.U32 R22, R11, 0x4, RZ ;  /* 0x000000040b167824 */ /* 0x000fe200078e00ff */
[----:B------:R-:W4:Y:S01]  /*0590*/  LDC R8, c[0x0][0x144] ;  /* 0x00005100ff087b82 */ /* 0x000f220000000800 */
[----:B------:R-:W-:-:S04]  /*05a0*/  @!UP0 UIADD3 UR4, -UR4, 0x100000, URZ ;  /* 0x0010000004048890 */ /* 0x000fc8000fffe13f */
[----:B------:R-:W-:Y:S02]  /*05b0*/  @!UP0 USHF.L.U32 UR5, UR4, 0xb, URZ ;  /* 0x0000000b04058899 */ /* 0x000fe4000800063f */
[----:B------:R-:W-:Y:S01]  /*05c0*/  @!UP0 USHF.L.U32 UR4, UR4, 0x1, URZ ;  /* 0x0000000104048899 */ /* 0x000fe2000800063f */
[----:B--2---:R-:W-:Y:S01]  /*05d0*/  ISETP.EQ.U32.AND P3, PT, R12, 0x1, PT ;  /* 0x000000010c00780c */ /* 0x004fe20003f62070 */
[----:B------:R-:W-:Y:S01]  /*05e0*/  IMAD.IADD R0, R2, 0x1, -R3 ;  /* 0x0000000102007824 */ /* 0x000fe200078e0a03 */
[----:B------:R-:W-:Y:S01]  /*05f0*/  LOP3.LUT R22, R11, 0xc, R22, 0x78, !PT ;  /* 0x0000000c0b167812 */ /* 0x000fe200078e7816 */
[----:B0-----:R-:W-:Y:S01]  /*0600*/  IMAD.MOV R14, RZ, RZ, -R10 ;  /* 0x000000ffff0e7224 */ /* 0x001fe200078e0a0a */
[----:B-1----:R-:W-:Y:S02]  /*0610*/  @!UP0 ULEA UR6, UR7, UR6, 0x18 ;  /* 0x0000000607068291 */ /* 0x002fe4000f8ec03f */
[----:B------:R-:W-:Y:S01]  /*0620*/  ISETP.NE.AND P1, PT, R0, 0x3, PT ;  /* 0x000000030000780c */ /* 0x000fe20003f25270 */
[----:B------:R-:W-:Y:S01]  /*0630*/  VOTEU.ALL UP0, P0 ;  /* 0x00000000003f7886 */ /* 0x000fe20000000000 */
[----:B------:R-:W-:Y:S01]  /*0640*/  ISETP.LT.U32.AND P0, PT, R22, 0x2, !P2 ;  /* 0x000000021600780c */ /* 0x000fe20005701070 */
[----:B---3--:R-:W-:Y:S01]  /*0650*/  IMAD.MOV R3, RZ, RZ, -R6 ;  /* 0x000000ffff037224 */ /* 0x008fe200078e0a06 */
[----:B------:R-:W-:-:S02]  /*0660*/  ISETP.EQ.OR P1, PT, R0, RZ, !P1 ;  /* 0x000000ff0000720c */ /* 0x000fc40004f22670 */
[----:B------:R-:W-:Y:S01]  /*0670*/  ISETP.NE.AND P2, PT, R5, RZ, PT ;  /* 0x000000ff0500720c */ /* 0x000fe20003f45270 */
[----:B-----5:R-:W-:Y:S01]  /*0680*/  IMAD R7, R9, R14, R4 ;  /* 0x0000000e09077224 */ /* 0x020fe200078e0204 */
[----:B------:R-:W-:Y:S01]  /*0690*/  ISETP.EQ.AND P1, PT, R5, RZ, P1 ;  /* 0x000000ff0500720c */ /* 0x000fe20000f22270 */
[----:B------:R-:W0:Y:S02]  /*06a0*/  FENCE.VIEW.ASYNC.S ;  /* 0x00000000000073c6 */ /* 0x000e240000000000 */
[----:B0-----:R0:W1:Y:S01]  /*06b0*/  @!UP0 SYNCS.EXCH.64 URZ, [UR6+0x60], UR4 ;  /* 0x00006004063f85b2 */ /* 0x0010620008000100 */
[----:B------:R-:W-:Y:S02]  /*06c0*/  ISETP.NE.AND P4, PT, R7, R22, PT ;  /* 0x000000160700720c */ /* 0x000fe40003f85270 */
[----:B------:R-:W-:Y:S01]  /*06d0*/  SEL R19, RZ, 0x1, !P1 ;  /* 0x00000001ff137807 */ /* 0x000fe20004800000 */
[----:B----4-:R-:W-:Y:S02]  /*06e0*/  IMAD R3, R8, R3, UR8 ;  /* 0x0000000808037e24 */ /* 0x010fe4000f8e0203 */
[----:B------:R-:W-:-:S03]  /*06f0*/  VIADD R8, R5, 0xffffffff ;  /* 0xffffffff05087836 */ /* 0x000fc60000000000 */
[----:B------:R-:W-:Y:S02]  /*0700*/  ISETP.EQ.OR P4, PT, R3, RZ, !P4 ;  /* 0x000000ff0300720c */ /* 0x000fe40006782670 */
[----:B------:R-:W-:Y:S02]  /*0710*/  ISETP.GE.U32.AND P5, PT, R8, 0x2, PT ;  /* 0x000000020800780c */ /* 0x000fe40003fa6070 */
[----:B------:R-:W-:Y:S02]  /*0720*/  PLOP3.LUT P0, PT, P0, P4, PT, 0x80, 0x0 ;  /* 0x000000000000781c */ /* 0x000fe40000709070 */
[----:B------:R-:W-:Y:S01]  /*0730*/  SEL R19, R19, 0x2, P5 ;  /* 0x0000000213137807 */ /* 0x000fe20002800000 */
[----:B------:R0:W2:Y:S01]  /*0740*/  @!UP1 SYNCS.EXCH.64 URZ, [UR6+0x68], UR4 ;  /* 0x00006804063f95b2 */ /* 0x0000a20008000100 */
[----:B------:R-:W-:Y:S01]  /*0750*/  P2R R102, PR, RZ, 0x1 ;  /* 0x00000001ff667803 */ /* 0x000fe20000000000 */
[----:B------:R-:W-:Y:S01]  /*0760*/  NOP ;  /* 0x0000000000007918 */ /* 0x000fe20000000000 */
[----:B------:R-:W-:Y:S07]  /*0770*/  @!P3 BRA `(.L_x_3) ;  /* 0x000000000008b947 */ /* 0x000fee0003800000 */
[----:B-12---:R-:W-:Y:S01]  /*0780*/  UCGABAR_ARV ;  /* 0x00000000000079c7 */ /* 0x006fe20008000000 */
[----:B------:R-:W-:Y:S05]  /*0790*/  BRA `(.L_x_4) ;  /* 0x0000000000047947 */ /* 0x000fea0003800000 */
.L_x_3:
[----:B-12---:R-:W-:Y:S01]  /*07a0*/  NOP ;  /* 0x0000000000007918 */ /* 0x006fe20000000000 */
.L_x_4:
[----:B------:R-:W1:Y:S01]  /*07b0*/  LDC R2, c[0x0][0x65c] ;  /* 0x00019700ff027b82 */ /* 0x000e620000000800 */
[----:B------:R-:W-:Y:S02]  /*07c0*/  IMAD.U32 R6, RZ, RZ, UR8 ;  /* 0x00000008ff067e24 */ /* 0x000fe4000f8e00ff */
[----:B------:R-:W-:Y:S01]  /*07d0*/  IMAD.MOV.U32 R7, RZ, RZ, RZ ;  /* 0x000000ffff077224 */ /* 0x000fe200078e00ff */
[----:B-1----:R-:W-:-:S04]  /*07e0*/  ISETP.NE.AND P1, PT, R2, 0x1, PT ;  /* 0x000000010200780c */ /* 0x002fc80003f25270 */
[----:B------:R-:W-:-:S09]  /*07f0*/  P2R R5, PR, RZ, 0x2 ;  /* 0x00000002ff057803 */ /* 0x000fd20000000000 */
[----:B------:R-:W1:Y:S01]  /*0800*/  @P1 LDC R17, c[0x0][0x10] ;  /* 0x00000400ff111b82 */ /* 0x000e620000000800 */
[----:B------:R-:W-:Y:S02]  /*0810*/  @P1 IMAD.MOV.U32 R5, RZ, RZ, RZ ;  /* 0x000000ffff051224 */ /* 0x000fe400078e00ff */
[----:B------:R-:W-:-:S05]  /*0820*/  @P1 IMAD.MOV.U32 R13, RZ, RZ, RZ ;  /* 0x000000ffff0d1224 */ /* 0x000fca00078e00ff */
[----:B------:R-:W2:Y:S01]  /*0830*/  @!P1 LDC R11, c[0x0][0xc] ;  /* 0x00000300ff0b9b82 */ /* 0x000ea20000000800 */
[----:B-1----:R-:W-:-:S04]  /*0840*/  @P1 IMAD.WIDE.U32 R16, R17, UR8, R4 ;  /* 0x0000000811101c25 */ /* 0x002fc8000f8e0004 */
[----:B------:R-:W-:Y:S02]  /*0850*/  @P1 IMAD.IADD R17, R17, 0x1, R13 ;  /* 0x0000000111111824 */ /* 0x000fe400078e020d */
[----:B--2---:R-:W-:-:S04]  /*0860*/  @!P1 IMAD.WIDE.U32 R6, R4, R11, R6 ;  /* 0x0000000b04069225 */ /* 0x004fc800078e0006 */
[----:B------:R-:W-:Y:S02]  /*0870*/  @!P1 IMAD.MOV.U32 R16, RZ, RZ, R6 ;  /* 0x000000ffff109224 */ /* 0x000fe400078e0006 */
[----:B------:R-:W-:Y:S01]  /*0880*/  @!P1 IMAD.MOV.U32 R17, RZ, RZ, R7 ;  /* 0x000000ffff119224 */ /* 0x000fe200078e0007 */
[----:B------:R-:W-:Y:S06]  /*0890*/  @!P3 BRA `(.L_x_5) ;  /* 0x00000000000cb947 */ /* 0x000fec0003800000 */
[----:B------:R-:W-:Y:S01]  /*08a0*/  UCGABAR_WAIT ;  /* 0x0000000000007dc7 */ /* 0x000fe20008000000 */
[----:B------:R-:W-:Y:S01]  /*08b0*/  CCTL.IVALL ;  /* 0x00000000ff00798f */ /* 0x000fe20002000000 */
[----:B------:R-:W-:Y:S05]  /*08c0*/  BRA `(.L_x_6) ;  /* 0x0000000000047947 */ /* 0x000fea0003800000 */
.L_x_5:
[----:B------:R-:W-:Y:S06]  /*08d0*/  BAR.SYNC.DEFER_BLOCKING 0x0 ;  /* 0x0000000000007b1d */ /* 0x000fec0000010000 */
.L_x_6:
[----:B------:R-:W-:Y:S05]  /*08e0*/  @!P2 BRA `(.L_x_7) ;  /* 0x000000540030a947 */ /* 0x000fea0003800000 */
[----:B------:R-:W-:-:S13]  /*08f0*/  ISETP.GT.U32.AND P0, PT, R8, 0x1, PT ;  /* 0x000000010800780c */ /* 0x000fda0003f04070 */
[----:B0-----:R-:W-:Y:S05]  /*0900*/  @P0 EXIT ;  /* 0x000000000000094d */ /* 0x001fea0003800000 */
[----:B------:R-:W-:Y:S01]  /*0910*/  ULDC.64 UR4, c[0x0][0x650] ;  /* 0x0001940000047ab9 */ /* 0x000fe20000000a00 */
[----:B------:R-:W-:Y:S01]  /*0920*/  PRMT R0, RZ, 0x7610, R0 ;  /* 0x00007610ff007816 */ /* 0x000fe20000000000 */
[----:B------:R-:W-:Y:S01]  /*0930*/  IMAD.MOV.U32 R91, RZ, RZ, -0x1 ;  /* 0xffffffffff5b7424 */ /* 0x000fe200078e00ff */
[----:B------:R-:W-:Y:S01]  /*0940*/  ISETP.GE.U32.AND P0, PT, R16, UR4, PT ;  /* 0x0000000410007c0c */ /* 0x000fe2000bf06070 */
[----:B------:R-:W-:Y:S02]  /*0950*/  IMAD.MOV.U32 R92, RZ, RZ, -0x1 ;  /* 0xffffffffff5c7424 */ /* 0x000fe400078e00ff */
[----:B------:R-:W-:Y:S01]  /*0960*/  IMAD.MOV.U32 R23, RZ, RZ, -0x1 ;  /* 0xffffffffff177424 */ /* 0x000fe200078e00ff */
[----:B------:R-:W-:-:S13]  /*0970*/  ISETP.GE.U32.AND.EX P0, PT, R17, UR5, PT, P0 ;  /* 0x0000000511007c0c */ /* 0x000fda000bf06100 */
[----:B------:R-:W-:Y:S05]  /*0980*/  @P0 BRA `(.L_x_8) ;  /* 0x00000004002c0947 */ /* 0x000fea0003800000 */
[----:B------:R-:W0:Y:S01]  /*0990*/  LDC.64 R20, c[0x0][0x628] ;  /* 0x00018a00ff147b82 */ /* 0x000e220000000a00 */
[----:B------:R-:W-:Y:S02]  /*09a0*/  IMAD.MOV.U32 R6, RZ, RZ, R16 ;  /* 0x000000ffff067224 */ /* 0x000fe400078e0010 */
[----:B------:R-:W-:-:S05]  /*09b0*/  IMAD.MOV.U32 R7, RZ, RZ, R17 ;  /* 0x000000ffff077224 */ /* 0x000fca00078e0011 */
[----:B------:R-:W1:Y:S08]  /*09c0*/  LDC R0, c[0x0][0x630] ;  /* 0x00018c00ff007b82 */ /* 0x000e700000000800 */
[----:B------:R-:W2:Y:S01]  /*09d0*/  LDC.64 R24, c[0x0][0x620] ;  /* 0x00018800ff187b82 */ /* 0x000ea20000000a00 */
[----:B0-----:R-:W-:-:S04]  /*09e0*/  ISETP.NE.U32.AND P0, PT, R20, RZ, PT ;  /* 0x000000ff1400720c */ /* 0x001fc80003f05070 */
[----:B------:R-:W-:-:S13]  /*09f0*/  ISETP.NE.AND.EX P0, PT, R21, RZ, PT, P0 ;  /* 0x000000ff1500720c */ /* 0x000fda0003f05300 */
[----:B-12---:R-:W-:Y:S05]  /*0a00*/  @!P0 BRA `(.L_x_9) ;  /* 0x0000000000288947 */ /* 0x006fea0003800000 */
[----:B------:R-:W0:Y:S02]  /*0a10*/  LDC R13, c[0x0][0x634] ;  /* 0x00018d00ff0d7b82 */ /* 0x000e240000000800 */
[----:B0-----:R-:W-:-:S05]  /*0a20*/  IADD3 R13, P0, R16, R13, RZ ;  /* 0x0000000d100d7210 */ /* 0x001fca0007f1e0ff */
[----:B------:R-:W-:-:S04]  /*0a30*/  IMAD.X R15, RZ, RZ, R17, P0 ;  /* 0x000000ffff0f7224 */ /* 0x000fc800000e0611 */
[----:B------:R-:W-:-:S04]  /*0a40*/  IMAD.WIDE.U32 R6, R15, R20, RZ ;  /* 0x000000140f067225 */ /* 0x000fc800078e00ff */
[----:B------:R-:W-:-:S04]  /*0a50*/  IMAD.WIDE.U32 R10, P0, R13, R21, R6 ;  /* 0x000000150d0a7225 */ /* 0x000fc80007800006 */
[----:B------:R-:W-:-:S04]  /*0a60*/  IMAD.WIDE.U32 R6, R13, R20, RZ ;  /* 0x000000140d067225 */ /* 0x000fc800078e00ff */
[----:B------:R-:W-:Y:S01]  /*0a70*/  IMAD.X R13, RZ, RZ, RZ, P0 ;  /* 0x000000ffff0d7224 */ /* 0x000fe200000e06ff */
[----:B------:R-:W-:Y:S01]  /*0a80*/  IADD3 RZ, P0, R7, R10, RZ ;  /* 0x0000000a07ff7210 */ /* 0x000fe20007f1e0ff */
[----:B------:R-:W-:-:S04]  /*0a90*/  IMAD.MOV.U32 R12, RZ, RZ, R11 ;  /* 0x000000ffff0c7224 */ /* 0x000fc800078e000b */
[----:B------:R-:W-:-:S08]  /*0aa0*/  IMAD.WIDE.U32.X R6, R15, R21, R12, P0 ;  /* 0x000000150f067225 */ /* 0x000fd000000e040c */
.L_x_9:
[----:B------:R-:W0:Y:S01]  /*0ab0*/  LDC.64 R20, c[0x0][0x640] ;  /* 0x00019000ff147b82 */ /* 0x000e220000000a00 */
[--C-:B------:R-:W-:Y:S01]  /*0ac0*/  SHF.R.U64 R27, R6, R0, R7.reuse ;  /* 0x00000000061b7219 */ /* 0x100fe20000001207 */
[----:B------:R-:W-:Y:S01]  /*0ad0*/  IMAD R28, R9, R14, R4 ;  /* 0x0000000e091c7224 */ /* 0x000fe200078e0204 */
[----:B------:R-:W-:Y:S02]  /*0ae0*/  SHF.R.U32.HI R0, RZ, R0, R7 ;  /* 0x00000000ff007219 */ /* 0x000fe40000011607 */
[----:B------:R-:W-:-:S03]  /*0af0*/  IADD3 R5, P0, RZ, -R27, RZ ;  /* 0x8000001bff057210 */ /* 0x000fc60007f1e0ff */
[----:B------:R-:W1:Y:S02]  /*0b00*/  LDC R8, c[0x0][0x618] ;  /* 0x00018600ff087b82 */ /* 0x000e640000000800 */
[----:B------:R-:W-:-:S04]  /*0b10*/  IMAD.X R7, RZ, RZ, ~R0, P0 ;  /* 0x000000ffff077224 */ /* 0x000fc800000e0e00 */
[-C--:B------:R-:W-:Y:S02]  /*0b20*/  IMAD R0, R7, R24.reuse, RZ ;  /* 0x0000001807007224 */ /* 0x080fe400078e02ff */
[----:B------:R-:W2:Y:S01]  /*0b30*/  LDC R11, c[0x0][0x608] ;  /* 0x00018200ff0b7b82 */ /* 0x000ea20000000800 */
[----:B------:R-:W-:-:S04]  /*0b40*/  IMAD.WIDE.U32 R6, R5, R24, R16 ;  /* 0x0000001805067225 */ /* 0x000fc800078e0010 */
[----:B------:R-:W-:Y:S02]  /*0b50*/  IMAD R5, R5, R25, R0 ;  /* 0x0000001905057224 */ /* 0x000fe400078e0200 */
[----:B------:R-:W-:Y:S01]  /*0b60*/  IMAD.MOV.U32 R25, RZ, RZ, 0x1 ;  /* 0x00000001ff197424 */ /* 0x000fe200078e00ff */
[----:B------:R-:W3:Y:S01]  /*0b70*/  LDC R12, c[0x0][0x658] ;  /* 0x00019600ff0c7b82 */ /* 0x000ee20000000800 */
[----:B0-----:R-:W-:Y:S01]  /*0b80*/  ISETP.NE.U32.AND P0, PT, R20, RZ, PT ;  /* 0x000000ff1400720c */ /* 0x001fe20003f05070 */
[----:B------:R-:W-:Y:S02]  /*0b90*/  IMAD.IADD R5, R7, 0x1, R5 ;  /* 0x0000000107057824 */ /* 0x000fe400078e0205 */
[----:B------:R-:W-:Y:S01]  /*0ba0*/  IMAD.MOV.U32 R7, RZ, RZ, -0x1 ;  /* 0xffffffffff077424 */ /* 0x000fe200078e00ff */
[----:B------:R-:W-:-:S03]  /*0bb0*/  ISETP.NE.AND.EX P0, PT, R21, RZ, PT, P0 ;  /* 0x000000ff1500720c */ /* 0x000fc60003f05300 */
[----:B------:R-:W0:Y:S01]  /*0bc0*/  LDC R15, c[0x0][0x600] ;  /* 0x00018000ff0f7b82 */ /* 0x000e220000000800 */
[-CC-:B-1----:R-:W-:Y:S02]  /*0bd0*/  SHF.R.U64 R13, R6, R8.reuse, R5.reuse ;  /* 0x00000008060d7219 */ /* 0x182fe40000001205 */
[----:B------:R-:W-:-:S05]  /*0be0*/  SHF.R.U32.HI R0, RZ, R8, R5 ;  /* 0x00000008ff007219 */ /* 0x000fca0000011605 */
[----:B------:R-:W1:Y:S01]  /*0bf0*/  LDC R23, c[0x0][0x648] ;  /* 0x00019200ff177b82 */ /* 0x000e620000000800 */
[-CC-:B--2---:R-:W-:Y:S02]  /*0c00*/  SHF.R.U64 R29, R13, R11.reuse, R0.reuse ;  /* 0x0000000b0d1d7219 */ /* 0x184fe40000001200 */
[----:B------:R-:W-:-:S05]  /*0c10*/  SHF.R.U32.HI R5, RZ, R11, R0 ;  /* 0x0000000bff057219 */ /* 0x000fca0000011600 */
[----:B------:R-:W2:Y:S01]  /*0c20*/  LDC R24, c[0x0][0x638] ;  /* 0x00018e00ff187b82 */ /* 0x000ea20000000800 */
[-CC-:B---3--:R-:W-:Y:S02]  /*0c30*/  SHF.R.U64 R14, R29, R12.reuse, R5.reuse ;  /* 0x0000000c1d0e7219 */ /* 0x188fe40000001205 */
[-C--:B------:R-:W-:Y:S02]  /*0c40*/  SHF.L.U32 R0, R7, R12.reuse, RZ ;  /* 0x0000000c07007219 */ /* 0x080fe400000006ff */
[----:B------:R-:W-:Y:S01]  /*0c50*/  SHF.R.U32.HI R5, RZ, R12, R5 ;  /* 0x0000000cff057219 */ /* 0x000fe20000011605 */
[----:B------:R-:W-:Y:S01]  /*0c60*/  IMAD.MOV.U32 R4, RZ, RZ, R14 ;  /* 0x000000ffff047224 */ /* 0x000fe200078e000e */
[----:B------:R-:W-:Y:S01]  /*0c70*/  LOP3.LUT R10, RZ, R0, RZ, 0x33, !PT ;  /* 0x00000000ff0a7212 */ /* 0x000fe200078e33ff */
[----:B------:R-:W3:Y:S01]  /*0c80*/  LDC R26, c[0x0][0x610] ;  /* 0x00018400ff1a7b82 */ /* 0x000ee20000000800 */
[----:B------:R-:W-:Y:S05]  /*0c90*/  @!P0 BRA `(.L_x_10) ;  /* 0x0000000000288947 */ /* 0x000fea0003800000 */
[----:B------:R-:W4:Y:S02]  /*0ca0*/  LDC R9, c[0x0][0x64c] ;  /* 0x00019300ff097b82 */ /* 0x000f240000000800 */
[----:B----4-:R-:W-:-:S05]  /*0cb0*/  IADD3 R9, P0, R14, R9, RZ ;  /* 0x000000090e097210 */ /* 0x010fca0007f1e0ff */
        /* <DEDUP_REMOVED lines=8> */
.L_x_10:
[----:B-1----:R-:W-:Y:S01]  /*0d40*/  SHF.R.U64 R4, R4, R23, R5 ;  /* 0x0000001704047219 */ /* 0x002fe20000001205 */
[----:B0-----:R-:W-:Y:S01]  /*0d50*/  VIADD R6, R15, 0xffffffff ;  /* 0xffffffff0f067836 */ /* 0x001fe20000000000 */
[----:B------:R-:W-:Y:S01]  /*0d60*/  SHF.L.U32 R0, R25, R12, RZ ;  /* 0x0000000c19007219 */ /* 0x000fe200000006ff */
[----:B------:R-:W-:Y:S01]  /*0d70*/  IMAD.MOV.U32 R23, RZ, RZ, R27 ;  /* 0x000000ffff177224 */ /* 0x000fe200078e001b */
[----:B------:R-:W-:Y:S01]  /*0d80*/  LOP3.LUT R5, R29, R10, RZ, 0xc0, !PT ;  /* 0x0000000a1d057212 */ /* 0x000fe200078ec0ff */
[----:B------:R-:W-:Y:S01]  /*0d90*/  IMAD.MOV R7, RZ, RZ, -R4 ;  /* 0x000000ffff077224 */ /* 0x000fe200078e0a04 */
[----:B------:R-:W-:Y:S02]  /*0da0*/  SEL R3, R3, R28, !P1 ;  /* 0x0000001c03037207 */ /* 0x000fe40004800000 */
[----:B------:R-:W-:Y:S01]  /*0db0*/  LOP3.LUT R6, R13, R6, RZ, 0xc0, !PT ;  /* 0x000000060d067212 */ /* 0x000fe200078ec0ff */
[----:B------:R-:W-:Y:S02]  /*0dc0*/  IMAD R4, R0, R4, R5 ;  /* 0x0000000400047224 */ /* 0x000fe400078e0205 */
[----:B--2---:R-:W-:-:S02]  /*0dd0*/  IMAD R0, R7, R24, R14 ;  /* 0x0000001807007224 */ /* 0x004fc400078e020e */
[----:B---3--:R-:W-:Y:S02]  /*0de0*/  IMAD R3, R4, R26, R3 ;  /* 0x0000001a04037224 */ /* 0x008fe400078e0203 */
[----:B------:R-:W-:Y:S02]  /*0df0*/  IMAD.MOV.U32 R5, RZ, RZ, 0x1 ;  /* 0x00000001ff057424 */ /* 0x000fe400078e00ff */
[----:B------:R-:W-:-:S03]  /*0e00*/  IMAD R4, R0, R15, R6 ;  /* 0x0000000f00047224 */ /* 0x000fc600078e0206 */
[----:B------:R-:W-:Y:S02]  /*0e10*/  PRMT R0, R5, 0x7610, R0 ;  /* 0x0000761005007816 */ /* 0x000fe40000000000 */
[----:B------:R-:W-:Y:S02]  /*0e20*/  SEL R92, R4, R3, !P1 ;  /* 0x00000003045c7207 */ /* 0x000fe40004800000 */
[----:B------:R-:W-:-:S07]  /*0e30*/  SEL R91, R3, R4, !P1 ;  /* 0x00000004035b7207 */ /* 0x000fce0004800000 */
.L_x_8:
[----:B------:R-:W-:-:S08]  /*0e40*/  NOP ;  /* 0x0000000000007918 */ /* 0x000fd00000000000 */
[----:B------:R-:W0:Y:S02]  /*0e50*/  USETMAXREG.TRY_ALLOC.CTAPOOL UP0, 0xe8 ;  /* 0x000000e8000079c8 */ /* 0x000e240008000600 */
[----:B0-----:R-:W-:-:S13]  /*0e60*/  PLOP3.LUT P0, PT, PT, PT, UP0, 0x80, 0x0 ;  /* 0x000000000000781c */ /* 0x001fda0003f0f008 */
[----:B------:R-:W-:Y:S05]  /*0e70*/  @!P0 BRA `(.L_x_8) ;  /* 0xfffffffc00f08947 */ /* 0x000fea000383ffff */
[----:B------:R-:W-:Y:S01]  /*0e80*/  ULDC.64 UR4, c[0x0][0x598] ;  /* 0x0001660000047ab9 */ /* 0x000fe20000000a00 */
[----:B------:R-:W-:Y:S01]  /*0e90*/  ULDC.64 UR36, c[0x0][0x208] ;  /* 0x0000820000247ab9 */ /* 0x000fe20000000a00 */
[----:B------:R-:W-:-:S04]  /*0ea0*/  ISETP.NE.U32.AND P0, PT, RZ, UR4, PT ;  /* 0x00000004ff007c0c */ /* 0x000fc8000bf05070 */
[----:B------:R-:W-:-:S13]  /*0eb0*/  ISETP.NE.AND.EX P0, PT, RZ, UR5, PT, P0 ;  /* 0x00000005ff007c0c */ /* 0x000fda000bf05300 */
[----:B------:R-:W-:Y:S05]  /*0ec0*/  @!P0 BRA `(.L_x_11) ;  /* 0x00000000001c8947 */ /* 0x000fea0003800000 */
[----:B------:R-:W0:Y:S02]  /*0ed0*/  LDC.64 R4, c[0x0][0x598] ;  /* 0x00016600ff047b82 */ /* 0x000e240000000a00 */
[----:B0-----:R-:W2:Y:S02]  /*0ee0*/  LDG.E.64 R4, desc[UR36][R4.64] ;  /* 0x0000002404047981 */ /* 0x001ea4000c1e1b00 */
[----:B--2---:R-:W-:-:S04]  /*0ef0*/  ISETP.NE.U32.AND P0, PT, R4, RZ, PT ;  /* 0x000000ff0400720c */ /* 0x004fc80003f05070 */
[----:B------:R-:W-:-:S13]  /*0f00*/  ISETP.NE.AND.EX P0, PT, R5, RZ, PT, P0 ;  /* 0x000000ff0500720c */ /* 0x000fda0003f05300 */
[----:B------:R-:W-:Y:S05]  /*0f10*/  @!P0 BRA `(.L_x_11) ;  /* 0x0000000000088947 */ /* 0x000fea0003800000 */
[----:B------:R0:W5:Y:S01]  /*0f20*/  LD.E R88, desc[UR36][R4.64] ;  /* 0x0000002404587980 */ /* 0x000162000c101900 */
[----:B------:R-:W-:Y:S05]  /*0f30*/  BRA `(.L_x_12) ;  /* 0x0000000000247947 */ /* 0x000fea0003800000 */
.L_x_11:
[----:B------:R-:W-:Y:S02]  /*0f40*/  ULDC.64 UR4, c[0x0][0x588] ;  /* 0x0001620000047ab9 */ /* 0x000fe40000000a00 */
[----:B------:R-:W-:-:S04]  /*0f50*/  ISETP.NE.U32.AND P0, PT, RZ, UR4, PT ;  /* 0x00000004ff007c0c */ /* 0x000fc8000bf05070 */
[----:B------:R-:W-:-:S13]  /*0f60*/  ISETP.NE.AND.EX P0, PT, RZ, UR5, PT, P0 ;  /* 0x00000005ff007c0c */ /* 0x000fda000bf05300 */
[----:B------:R-:W-:Y:S05]  /*0f70*/  @!P0 BRA `(.L_x_13) ;  /* 0x00000000000c8947 */ /* 0x000fea0003800000 */
[----:B------:R-:W0:Y:S02]  /*0f80*/  LDC.64 R88, c[0x0][0x588] ;  /* 0x00016200ff587b82 */ /* 0x000e240000000a00 */
[----:B0-----:R1:W5:Y:S01]  /*0f90*/  LDG.E R88, desc[UR36][R88.64] ;  /* 0x0000002458587981 */ /* 0x001362000c1e1900 */
[----:B------:R-:W-:Y:S05]  /*0fa0*/  BRA `(.L_x_12) ;  /* 0x0000000000087947 */ /* 0x000fea0003800000 */
.L_x_13:
[----:B------:R-:W-:Y:S02]  /*0fb0*/  ULDC UR4, c[0x0][0x580] ;  /* 0x0001600000047ab9 */ /* 0x000fe40000000800 */
[----:B------:R-:W-:-:S07]  /*0fc0*/  IMAD.U32 R88, RZ, RZ, UR4 ;  /* 0x00000004ff587e24 */ /* 0x000fce000f8e00ff */
.L_x_12:
[----:B------:R-:W-:Y:S02]  /*0fd0*/  ULDC.64 UR4, c[0x0][0x5a0] ;  /* 0x0001680000047ab9 */ /* 0x000fe40000000a00 */
[----:B------:R-:W-:-:S04]  /*0fe0*/  ISETP.NE.U32.AND P0, PT, RZ, UR4, PT ;  /* 0x00000004ff007c0c */ /* 0x000fc8000bf05070 */
[----:B------:R-:W-:-:S13]  /*0ff0*/  ISETP.NE.AND.EX P0, PT, RZ, UR5, PT, P0 ;  /* 0x00000005ff007c0c */ /* 0x000fda000bf05300 */
[----:B------:R-:W-:Y:S05]  /*1000*/  @!P0 BRA `(.L_x_14) ;  /* 0x00000000001c8947 */ /* 0x000fea0003800000 */
[----:B0-----:R-:W0:Y:S02]  /*1010*/  LDC.64 R4, c[0x0][0x5a0] ;  /* 0x00016800ff047b82 */ /* 0x001e240000000a00 */
[----:B0-----:R-:W2:Y:S02]  /*1020*/  LDG.E.64 R4, desc[UR36][R4.64] ;  /* 0x0000002404047981 */ /* 0x001ea4000c1e1b00 */
[----:B--2---:R-:W-:-:S04]  /*1030*/  ISETP.NE.U32.AND P0, PT, R4, RZ, PT ;  /* 0x000000ff0400720c */ /* 0x004fc80003f05070 */
[----:B------:R-:W-:-:S13]  /*1040*/  ISETP.NE.AND.EX P0, PT, R5, RZ, PT, P0 ;  /* 0x000000ff0500720c */ /* 0x000fda0003f05300 */
[----:B------:R-:W-:Y:S05]  /*1050*/  @!P0 BRA `(.L_x_14) ;  /* 0x0000000000088947 */ /* 0x000fea0003800000 */
[----:B-1----:R0:W5:Y:S01]  /*1060*/  LD.E R89, desc[UR36][R4.64] ;  /* 0x0000002404597980 */ /* 0x002162000c101900 */
[----:B------:R-:W-:Y:S05]  /*1070*/  BRA `(.L_x_15) ;  /* 0x0000000000247947 */ /* 0x000fea0003800000 */
.L_x_14:
[----:B------:R-:W-:Y:S02]  /*1080*/  ULDC.64 UR4, c[0x0][0x590] ;  /* 0x0001640000047ab9 */ /* 0x000fe40000000a00 */
[----:B------:R-:W-:-:S04]  /*1090*/  ISETP.NE.U32.AND P0, PT, RZ, UR4, PT ;  /* 0x00000004ff007c0c */ /* 0x000fc8000bf05070 */
[----:B------:R-:W-:-:S13]  /*10a0*/  ISETP.NE.AND.EX P0, PT, RZ, UR5, PT, P0 ;  /* 0x00000005ff007c0c */ /* 0x000fda000bf05300 */
[----:B------:R-:W-:Y:S05]  /*10b0*/  @!P0 BRA `(.L_x_16) ;  /* 0x00000000000c8947 */ /* 0x000fea0003800000 */
[----:B0-----:R-:W1:Y:S02]  /*10c0*/  LDC.64 R4, c[0x0][0x590] ;  /* 0x00016400ff047b82 */ /* 0x001e640000000a00 */
[----:B-1----:R1:W5:Y:S01]  /*10d0*/  LDG.E R89, desc[UR36][R4.64] ;  /* 0x0000002404597981 */ /* 0x002362000c1e1900 */
[----:B------:R-:W-:Y:S05]  /*10e0*/  BRA `(.L_x_15) ;  /* 0x0000000000087947 */ /* 0x000fea0003800000 */
.L_x_16:
[----:B------:R-:W-:Y:S02]  /*10f0*/  ULDC UR4, c[0x0][0x584] ;  /* 0x0001610000047ab9 */ /* 0x000fe40000000800 */
[----:B-1----:R-:W-:-:S07]  /*1100*/  IMAD.U32 R89, RZ, RZ, UR4 ;  /* 0x00000004ff597e24 */ /* 0x002fce000f8e00ff */
.L_x_15:
[----:B------:R-:W-:-:S13]  /*1110*/  LOP3.LUT P0, RZ, R0, 0xff, RZ, 0xc0, !PT ;  /* 0x000000ff00ff7812 */ /* 0x000fda000780c0ff */
[----:B------:R-:W-:Y:S05]  /*1120*/  @!P0 EXIT ;  /* 0x000000000000894d */ /* 0x000fea0003800000 */
[----:B------:R-:W-:Y:S01]  /*1130*/  ULDC UR4, c[0x0][0x28c] ;  /* 0x0000a30000047ab9 */ /* 0x000fe20000000800 */
[----:B------:R-:W-:Y:S01]  /*1140*/  UMOV UR38, URZ ;  /* 0x0000003f00267c82 */ /* 0x000fe20008000000 */
[----:B------:R-:W-:Y:S01]  /*1150*/  UIADD3 UR4, UR4, 0x7f, URZ ;  /* 0x0000007f04047890 */ /* 0x000fe2000fffe03f */
[----:B------:R-:W-:-:S03]  /*1160*/  UMOV UR39, URZ ;  /* 0x0000003f00277c82 */ /* 0x000fc60008000000 */
[----:B------:R-:W-:-:S04]  /*1170*/  USHF.R.S32.HI UR5, URZ, 0x1f, UR4 ;  /* 0x0000001f3f057899 */ /* 0x000fc80008011404 */
[----:B------:R-:W-:-:S04]  /*1180*/  ULEA.HI UR5, UR5, UR4, URZ, 0x7 ;  /* 0x0000000405057291 */ /* 0x000fc8000f8f383f */
[----:B------:R-:W-:-:S12]  /*1190*/  USHF.R.S32.HI UR40, URZ, 0x7, UR5 ;  /* 0x000000073f287899 */ /* 0x000fd80008011405 */
.L_x_168:
[----:B------:R-:W-:Y:S01]  /*11a0*/  LOP3.LUT R0, R18, 0x80, RZ, 0xc0, !PT ;  /* 0x0000008012007812 */ /* 0x000fe200078ec0ff */
[----:B--2---:R-:W2:Y:S01]  /*11b0*/  S2UR UR7, SR_CgaCtaId ;  /* 0x00000000000779c3 */ /* 0x004ea20000008800 */
[----:B------:R-:W-:Y:S02]  /*11c0*/  UMOV UR6, 0x400 ;  /* 0x0000040000067882 */ /* 0x000fe40000000000 */
[----:B------:R-:W-:-:S06]  /*11d0*/  SHF.R.U32.HI R0, RZ, 0x7, R0 ;  /* 0x00000007ff007819 */ /* 0x000fcc0000011600 */
[----:B---3--:R-:W3:Y:S01]  /*11e0*/  SHFL.IDX PT, R0, R0, RZ, 0x1f ;  /* 0x00001fff00007589 */ /* 0x008ee200000e0000 */
[----:B--2---:R-:W-:Y:S01]  /*11f0*/  ULEA UR6, UR7, UR6, 0x18 ;  /* 0x0000000607067291 */ /* 0x004fe2000f8ec03f */
[----:B---3--:R-:W-:-:S13]  /*1200*/  R2UR UR4, R0 ;  /* 0x00000000000472ca */ /* 0x008fda00000e0000 */
[----:B------:R-:W-:-:S04]  /*1210*/  ULEA.HI UR5, UR4, UR4, URZ, 0x1 ;  /* 0x0000000404057291 */ /* 0x000fc8000f8f083f */
[----:B------:R-:W-:-:S04]  /*1220*/  ULOP3.LUT UR5, UR5, 0x7fffe, URZ, 0xc0, !UPT ;  /* 0x0007fffe05057892 */ /* 0x000fc8000f8ec03f */
[----:B------:R-:W-:-:S03]  /*1230*/  UIADD3 UR5, UR4, -UR5, URZ ;  /* 0x8000000504057290 */ /* 0x000fc6000fffe03f */
[----:B------:R-:W-:Y:S01]  /*1240*/  ULDC UR4, c[0x0][0x28c] ;  /* 0x0000a30000047ab9 */ /* 0x000fe20000000800 */
[----:B------:R-:W-:Y:S01]  /*1250*/  ULEA UR5, UR5, UR6, 0xd ;  /* 0x0000000605057291 */ /* 0x000fe2000f8e683f */
[----:B------:R-:W-:-:S03]  /*1260*/  ISETP.LT.AND P0, PT, RZ, UR4, PT ;  /* 0x00000004ff007c0c */ /* 0x000fc6000bf01270 */
[----:B------:R-:W-:-:S04]  /*1270*/  UIADD3 UR5, UR5, 0x100, URZ ;  /* 0x0000010005057890 */ /* 0x000fc8000fffe03f */
[----:B------:R-:W-:-:S04]  /*1280*/  USHF.R.U32.HI UR5, URZ, 0x4, UR5 ;  /* 0x000000043f057899 */ /* 0x000fc80008011605 */
[----:B------:R-:W-:-:S04]  /*1290*/  ULOP3.LUT UR5, UR5, 0x3fff, URZ, 0xc0, !UPT ;  /* 0x00003fff05057892 */ /* 0x000fc8000f8ec03f */
[----:B------:R-:W-:Y:S01]  /*12a0*/  ULOP3.LUT UR41, UR5, 0x10000, URZ, 0xfc, !UPT ;  /* 0x0001000005297892 */ /* 0x000fe2000f8efc3f */
[----:B----4-:R-:W-:Y:S11]  /*12b0*/  @P0 BRA `(.L_x_17) ;  /* 0x0000000000400947 */ /* 0x010ff60003800000 */
[----:B------:R-:W-:Y:S01]  /*12c0*/  MOV R0, 0x0 ;  /* 0x0000000000007802 */ /* 0x000fe20000000f00 */
[----:B------:R-:W-:Y:S01]  /*12d0*/  ULDC.64 UR4, c[0x4][0x68] ;  /* 0x01001a0000047ab9 */ /* 0x000fe20000000a00 */
[----:B------:R-:W-:Y:S01]  /*12e0*/  ULDC.64 UR6, c[0x4][0x8] ;  /* 0x0100020000067ab9 */ /* 0x000fe20000000a00 */
[----:B01----:R-:W-:Y:S01]  /*12f0*/  IMAD.U32 R4, RZ, RZ, UR4 ;  /* 0x00000004ff047e24 */ /* 0x003fe2000f8e00ff */
[----:B------:R0:W1:Y:S01]  /*1300*/  LDC.64 R14, c[0x4][R0] ;  /* 0x01000000000e7b82 */ /* 0x0000620000000a00 */
[----:B------:R-:W-:Y:S01]  /*1310*/  IMAD.U32 R5, RZ, RZ, UR5 ;  /* 0x00000005ff057e24 */ /* 0x000fe2000f8e00ff */
[----:B------:R-:W-:Y:S01]  /*1320*/  ULDC.64 UR4, c[0x4][0x70] ;  /* 0x01001c0000047ab9 */ /* 0x000fe20000000a00 */
[----:B------:R-:W-:Y:S02]  /*1330*/  IMAD.U32 R10, RZ, RZ, UR6 ;  /* 0x00000006ff0a7e24 */ /* 0x000fe4000f8e00ff */
[----:B------:R-:W-:Y:S02]  /*1340*/  IMAD.U32 R6, RZ, RZ, UR4 ;  /* 0x00000004ff067e24 */ /* 0x000fe4000f8e00ff */
[----:B------:R-:W-:-:S02]  /*1350*/  IMAD.U32 R7, RZ, RZ, UR5 ;  /* 0x00000005ff077e24 */ /* 0x000fc4000f8e00ff */
[----:B------:R-:W-:Y:S02]  /*1360*/  IMAD.U32 R11, RZ, RZ, UR7 ;  /* 0x00000007ff0b7e24 */ /* 0x000fe4000f8e00ff */
[----:B------:R-:W-:Y:S02]  /*1370*/  IMAD.MOV.U32 R8, RZ, RZ, 0x1e1 ;  /* 0x000001e1ff087424 */ /* 0x000fe400078e00ff */
[----:B------:R-:W-:Y:S02]  /*1380*/  IMAD.MOV.U32 R12, RZ, RZ, 0x1 ;  /* 0x00000001ff0c7424 */ /* 0x000fe400078e00ff */
[----:B0-----:R-:W-:-:S07]  /*1390*/  IMAD.MOV.U32 R13, RZ, RZ, RZ ;  /* 0x000000ffff0d7224 */ /* 0x001fce00078e00ff */
[----:B------:R-:W-:-:S07]  /*13a0*/  LEPC R20, `(.L_x_17) ;  /* 0x000000001014794e */ /* 0x000fce0000000000 */
[----:B-1---5:R-:W-:Y:S05]  /*13b0*/  CALL.ABS.NOINC R14 ;  /* 0x000000000e007343 */ /* 0x022fea0003c00000 */
.L_x_17:
[----:B------:R-:W-:-:S04]  /*13c0*/  LOP3.LUT R0, R19, 0x1, RZ, 0xfc, !PT ;  /* 0x0000000113007812 */ /* 0x000fc800078efcff */
[----:B------:R-:W-:-:S13]  /*13d0*/  ISETP.NE.AND P0, PT, R0, 0x3, PT ;  /* 0x000000030000780c */ /* 0x000fda0003f05270 */
[----:B------:R-:W-:Y:S05]  /*13e0*/  @!P0 BRA `(.L_x_18) ;  /* 0x0000000000048947 */ /* 0x000fea0003800000 */
[----:B------:R-:W-:Y:S01]  /*13f0*/  BPT.TRAP 0x1 ;  /* 0x000000040000795c */ /* 0x000fe20000300000 */
.L_x_18:
[----:B------:R-:W2:Y:S01]  /*1400*/  S2UR UR5, SR_CgaCtaId ;  /* 0x00000000000579c3 */ /* 0x000ea20000008800 */
[----:B------:R-:W-:Y:S01]  /*1410*/  UMOV UR4, 0x400 ;  /* 0x0000040000047882 */ /* 0x000fe20000000000 */
[----:B------:R-:W-:Y:S02]  /*1420*/  IMAD.U32 R0, RZ, RZ, UR38 ;  /* 0x00000026ff007e24 */ /* 0x000fe4000f8e00ff */
[----:B------:R-:W-:-:S03]  /*1430*/  IMAD.U32 R3, RZ, RZ, UR39 ;  /* 0x00000027ff037e24 */ /* 0x000fc6000f8e00ff */
[----:B------:R-:W-:Y:S01]  /*1440*/  SHF.L.U32 R0, R0, 0x1f, RZ ;  /* 0x0000001f00007819 */ /* 0x000fe200000006ff */
[----:B--2---:R-:W-:-:S06]  /*1450*/  ULEA UR4, UR5, UR4, 0x18 ;  /* 0x0000000405047291 */ /* 0x004fcc000f8ec03f */
[----:B------:R-:W-:-:S04]  /*1460*/  IMAD.U32 R6, RZ, RZ, UR4 ;  /* 0x00000004ff067e24 */ /* 0x000fc8000f8e00ff */
[----:B------:R-:W-:-:S04]  /*1470*/  IMAD R3, R3, 0x8, R6 ;  /* 0x0000000803037824 */ /* 0x000fc800078e0206 */
[----:B------:R2:W3:Y:S01]  /*1480*/  SYNCS.PHASECHK.TRANS64.TRYWAIT P1, [R3+URZ], R0 ;  /* 0x00000000030075a7 */ /* 0x0004e2000802017f */
[----:B------:R-:W-:Y:S05]  /*1490*/  @!P0 BRA `(.L_x_19) ;  /* 0x0000000000048947 */ /* 0x000fea0003800000 */
[----:B------:R-:W-:Y:S01]  /*14a0*/  BPT.TRAP 0x1 ;  /* 0x000000040000795c */ /* 0x000fe20000300000 */
.L_x_19:
[----:B---3--:R-:W-:Y:S05]  /*14b0*/  @P1 BRA `(.L_x_20) ;  /* 0x0000000000081947 */ /* 0x008fea0003800000 */
[----:B------:R-:W3:Y:S02]  /*14c0*/  SYNCS.PHASECHK.TRANS64.TRYWAIT P1, [R3+URZ], R0 ;  /* 0x00000000030075a7 */ /* 0x000ee4000802017f */
[----:B---3--:R-:W-:Y:S05]  /*14d0*/  @!P1 BRA `(.L_x_21) ;  /* 0x0000005c00c49947 */ /* 0x008fea0003800000 */
.L_x_20:
[----:B------:R-:W-:-:S04]  /*14e0*/  UISETP.LT.AND UP0, UPT, UR40, 0x1, UPT ;  /* 0x000000012800788c */ /* 0x000fc8000bf01270 */
[----:B------:R-:W-:-:S06]  /*14f0*/  USEL UR4, UR40, 0x1, UP0 ;  /* 0x0000000128047887 */ /* 0x000fcc0008000000 */
[----:B--23--:R-:W-:Y:S01]  /*1500*/  IMAD.U32 R0, RZ, RZ, UR4 ;  /* 0x00000004ff007e24 */ /* 0x00cfe2000f8e00ff */
[----:B------:R-:W-:Y:S05]  /*1510*/  WARPSYNC.ALL ;  /* 0x0000000000007948 */ /* 0x000fea0003800000 */
[----:B------:R-:W-:-:S04]  /*1520*/  IADD3 R0, -R0, UR40, RZ ;  /* 0x0000002800007c10 */ /* 0x000fc8000fffe1ff */
[----:B------:R-:W-:Y:S02]  /*1530*/  ISETP.GE.AND P1, PT, R0, 0x1, PT ;  /* 0x000000010000780c */ /* 0x000fe40003f26270 */
[----:B------:R-:W-:Y:S01]  /*1540*/  R2UR UR4, R6 ;  /* 0x00000000060472ca */ /* 0x000fe200000e0000 */
[----:B------:R-:W-:Y:S01]  /*1550*/  ULEA UR6, UR39, UR41, 0xb ;  /* 0x0000002927067291 */ /* 0x000fe2000f8e583f */
[----:B------:R-:W-:Y:S01]  /*1560*/  WARPGROUP.ARRIVE ;  /* 0x00000000000079c5 */ /* 0x000fe20000000000 */
[----:B------:R-:W-:Y:S01]  /*1570*/  UMOV UR9, 0x40000040 ;  /* 0x4000004000097882 */ /* 0x000fe20000000000 */
[----:B------:R-:W-:Y:S01]  /*1580*/  UMOV UR11, 0x40000040 ;  /* 0x40000040000b7882 */ /* 0x000fe20000000000 */
[----:B------:R-:W-:-:S03]  /*1590*/  UIADD3 UR7, UR6, 0x400, URZ ;  /* 0x0000040006077890 */ /* 0x000fc6000fffe03f */
[----:B------:R-:W-:-:S05]  /*15a0*/  UMOV UR8, UR6 ;  /* 0x0000000600087c82 */ /* 0x000fca0008000000 */
[----:B------:R-:W-:-:S04]  /*15b0*/  UIADD3 UR4, UR4, 0x28100, URZ ;  /* 0x0002810004047890 */ /* 0x000fc8000fffe03f */
[----:B------:R-:W-:-:S04]  /*15c0*/  USHF.R.U32.HI UR4, URZ, 0x4, UR4 ;  /* 0x000000043f047899 */ /* 0x000fc80008011604 */
[----:B------:R-:W-:-:S04]  /*15d0*/  ULOP3.LUT UR4, UR4, 0x3fff, URZ, 0xc0, !UPT ;  /* 0x00003fff04047892 */ /* 0x000fc8000f8ec03f */
[----:B------:R-:W-:-:S04]  /*15e0*/  ULOP3.LUT UR4, UR4, 0x10000, URZ, 0xfc, !UPT ;  /* 0x0001000004047892 */ /* 0x000fc8000f8efc3f */
[----:B------:R-:W-:-:S07]  /*15f0*/  ULEA UR5, UR39, UR4, 0x9 ;  /* 0x0000000427057291 */ /* 0x000fce000f8e483f */
[----:B------:R-:W-:Y:S02]  /*1600*/  UMOV UR10, UR5 ;  /* 0x00000005000a7c82 */ /* 0x000fe40008000000 */
[----:B------:R-:W-:Y:S01]  /*1610*/  IGMMA.64x64x32.S8.S8 R56, gdesc[UR8], RZ, !UPT, gsb0 ;  /* 0x01e00000083879f1 */ /* 0x000fe2000c0410ff */
[----:B------:R-:W-:Y:S01]  /*1620*/  UMOV UR8, UR7 ;  /* 0x0000000700087c82 */ /* 0x000fe20008000000 */
[----:B------:R-:W-:Y:S01]  /*1630*/  UMOV UR9, 0x40000040 ;  /* 0x4000004000097882 */ /* 0x000fe20000000000 */
[----:B------:R-:W-:Y:S01]  /*1640*/  UIADD3 UR7, UR6, 0x402, URZ ;  /* 0x0000040206077890 */ /* 0x000fe2000fffe03f */
[----:B------:R-:W-:Y:S02]  /*1650*/  WARPGROUP.DEPBAR.LE gsb0, 0x0 ;  /* 0x00008000000079c5 */ /* 0x000fe40000010000 */
[----:B------:R-:W-:-:S06]  /*1660*/  WARPGROUP.ARRIVE ;  /* 0x00000000000079c5 */ /* 0x000fcc0000000000 */
[----:B------:R-:W-:Y:S01]  /*1670*/  IGMMA.64x64x32.S8.S8 R24, gdesc[UR8], RZ, !UPT, gsb0 ;  /* 0x01e00000081879f1 */ /* 0x000fe2000c0410ff */
[----:B------:R-:W-:Y:S02]  /*1680*/  UIADD3 UR8, UR6, 0x2, URZ ;  /* 0x0000000206087890 */ /* 0x000fe4000fffe03f */
[----:B------:R-:W-:Y:S01]  /*1690*/  UIADD3 UR10, UR5, 0x2, URZ ;  /* 0x00000002050a7890 */ /* 0x000fe2000fffe03f */
[----:B------:R-:W-:Y:S01]  /*16a0*/  UMOV UR9, 0x40000040 ;  /* 0x4000004000097882 */ /* 0x000fe20000000000 */
[----:B------:R-:W-:Y:S01]  /*16b0*/  UMOV UR11, 0x40000040 ;  /* 0x40000040000b7882 */ /* 0x000fe20000000000 */
[----:B------:R-:W-:Y:S02]  /*16c0*/  WARPGROUP.DEPBAR.LE gsb0, 0x0 ;  /* 0x00008000000079c5 */ /* 0x000fe40000010000 */
[----:B------:R-:W-:-:S06]  /*16d0*/  WARPGROUP.ARRIVE ;  /* 0x00000000000079c5 */ /* 0x000fcc0000000000 */
[----:B------:R-:W-:Y:S01]  /*16e0*/  IGMMA.64x64x32.S8.S8 R56, gdesc[UR8], R56, gsb0 ;  /* 0x01e00000083879f1 */ /* 0x000fe20008041038 */
[----:B------:R-:W-:Y:S01]  /*16f0*/  UMOV UR8, UR7 ;  /* 0x0000000700087c82 */ /* 0x000fe20008000000 */
[----:B------:R-:W-:Y:S01]  /*1700*/  UMOV UR9, 0x40000040 ;  /* 0x4000004000097882 */ /* 0x000fe20000000000 */
[----:B------:R-:W-:Y:S01]  /*1710*/  UIADD3 UR7, UR6, 0x404, URZ ;  /* 0x0000040406077890 */ /* 0x000fe2000fffe03f */
[----:B------:R-:W-:Y:S02]  /*1720*/  WARPGROUP.DEPBAR.LE gsb0, 0x0 ;  /* 0x00008000000079c5 */ /* 0x000fe40000010000 */
[----:B------:R-:W-:-:S06]  /*1730*/  WARPGROUP.ARRIVE ;  /* 0x00000000000079c5 */ /* 0x000fcc0000000000 */
[----:B------:R-:W-:Y:S01]  /*1740*/  IGMMA.64x64x32.S8.S8 R24, gdesc[UR8], R24, gsb0 ;  /* 0x01e00000081879f1 */ /* 0x000fe20008041018 */
        /* <DEDUP_REMOVED lines=9> */
[----:B------:R-:W-:Y:S02]  /*17e0*/  WARPGROUP.DEPBAR.LE gsb0, 0x0 ;  /* 0x00008000000079c5 */ /* 0x000fe40000010000 */
[----:B------:R-:W-:-:S06]  /*17f0*/  WARPGROUP.ARRIVE ;  /* 0x00000000000079c5 */ /* 0x000fcc0000000000 */
[----:B------:R-:W-:Y:S01]  /*1800*/  IGMMA.64x64x32.S8.S8 R24, gdesc[UR8], R24, gsb0 ;  /* 0x01e00000081879f1 */ /* 0x000fe20008041018 */
[----:B------:R-:W-:Y:S02]  /*1810*/  UIADD3 UR8, UR6, 0x6, URZ ;  /* 0x0000000606087890 */ /* 0x000fe4000fffe03f */
[----:B------:R-:W-:Y:S01]  /*1820*/  UIADD3 UR10, UR5, 0x6, URZ ;  /* 0x00000006050a7890 */ /* 0x000fe2000fffe03f */
[----:B------:R-:W-:Y:S01]  /*1830*/  UMOV UR9, 0x40000040 ;  /* 0x4000004000097882 */ /* 0x000fe20000000000 */
[----:B------:R-:W-:Y:S01]  /*1840*/  UMOV UR11, 0x40000040 ;  /* 0x40000040000b7882 */ /* 0x000fe20000000000 */
[----:B------:R-:W-:Y:S01]  /*1850*/  UIADD3 UR6, UR6, 0x406, URZ ;  /* 0x0000040606067890 */ /* 0x000fe2000fffe03f */
[----:B------:R-:W-:Y:S02]  /*1860*/  WARPGROUP.DEPBAR.LE gsb0, 0x0 ;  /* 0x00008000000079c5 */ /* 0x000fe40000010000 */
[----:B------:R-:W-:-:S06]  /*1870*/  WARPGROUP.ARRIVE ;  /* 0x00000000000079c5 */ /* 0x000fcc0000000000 */
[----:B------:R-:W-:Y:S01]  /*1880*/  IGMMA.64x64x32.S8.S8 R56, gdesc[UR8], R56, gsb0 ;  /* 0x01e00000083879f1 */ /* 0x000fe20008041038 */
[----:B------:R-:W-:Y:S01]  /*1890*/  UMOV UR8, UR6 ;  /* 0x0000000600087c82 */ /* 0x000fe20008000000 */
[----:B------:R-:W-:Y:S01]  /*18a0*/  UMOV UR9, 0x40000040 ;  /* 0x4000004000097882 */ /* 0x000fe20000000000 */
[----:B------:R-:W-:Y:S02]  /*18b0*/  WARPGROUP.DEPBAR.LE gsb0, 0x0 ;  /* 0x00008000000079c5 */ /* 0x000fe40000010000 */
[----:B------:R-:W-:-:S06]  /*18c0*/  WARPGROUP.ARRIVE ;  /* 0x00000000000079c5 */ /* 0x000fcc0000000000 */
[----:B------:R-:W-:Y:S03]  /*18d0*/  IGMMA.64x64x32.S8.S8 R24, gdesc[UR8], R24, gsb0 ;  /* 0x01e00000081879f1 */ /* 0x000fe60008041018 */
[----:B------:R-:W-:Y:S02]  /*18e0*/  WARPGROUP.DEPBAR.LE gsb0, 0x0 ;  /* 0x00008000000079c5 */ /* 0x000fe40000010000 */
[----:B------:R-:W-:Y:S05]  /*18f0*/  @!P1 BRA `(.L_x_22) ;  /* 0x0000000400849947 */ /* 0x000fea0003800000 */
[----:B------:R-:W-:Y:S02]  /*1900*/  UIADD3 UR5, UR39, 0x1, URZ ;  /* 0x0000000127057890 */ /* 0x000fe4000fffe03f */
[----:B------:R-:W-:Y:S02]  /*1910*/  IMAD.U32 R3, RZ, RZ, UR39 ;  /* 0x00000027ff037e24 */ /* 0x000fe4000f8e00ff */
[----:B------:R-:W-:-:S04]  /*1920*/  UISETP.NE.AND UP0, UPT, UR5, 0x5, UPT ;  /* 0x000000050500788c */ /* 0x000fc8000bf05270 */
[----:B------:R-:W-:Y:S02]  /*1930*/  USEL UR6, URZ, 0x1, UP0 ;  /* 0x000000013f067887 */ /* 0x000fe40008000000 */
[----:B------:R-:W-:Y:S02]  /*1940*/  USEL UR5, UR5, URZ, UP0 ;  /* 0x0000003f05057287 */ /* 0x000fe40008000000 */
[----:B------:R-:W-:-:S06]  /*1950*/  ULOP3.LUT UR6, UR38, UR6, URZ, 0x3c, !UPT ;  /* 0x0000000626067292 */ /* 0x000fcc000f8e3c3f */
[----:B------:R-:W-:-:S07]  /*1960*/  IMAD.U32 R7, RZ, RZ, UR6 ;  /* 0x00000006ff077e24 */ /* 0x000fce000f8e00ff */
.L_x_29:
[----:B------:R-:W-:Y:S05]  /*1970*/  @!P0 BRA `(.L_x_23) ;  /* 0x0000000000048947 */ /* 0x000fea0003800000 */
[----:B------:R-:W-:Y:S01]  /*1980*/  BPT.TRAP 0x1 ;  /* 0x000000040000795c */ /* 0x000fe20000300000 */
.L_x_23:
[----:B------:R-:W2:Y:S01]  /*1990*/  S2UR UR7, SR_CgaCtaId ;  /* 0x00000000000779c3 */ /* 0x000ea20000008800 */
[----:B------:R-:W-:Y:S01]  /*19a0*/  UMOV UR6, 0x400 ;  /* 0x0000040000067882 */ /* 0x000fe20000000000 */
[----:B01----:R-:W-:Y:S01]  /*19b0*/  IMAD.U32 R5, RZ, RZ, UR5 ;  /* 0x00000005ff057e24 */ /* 0x003fe2000f8e00ff */
[----:B------:R-:W-:Y:S01]  /*19c0*/  SHF.L.U32 R4, R7, 0x1f, RZ ;  /* 0x0000001f07047819 */ /* 0x000fe200000006ff */
[----:B--2---:R-:W-:-:S06]  /*19d0*/  ULEA UR6, UR7, UR6, 0x18 ;  /* 0x0000000607067291 */ /* 0x004fcc000f8ec03f */
[----:B------:R-:W-:-:S04]  /*19e0*/  IMAD.U32 R6, RZ, RZ, UR6 ;  /* 0x00000006ff067e24 */ /* 0x000fc8000f8e00ff */
[----:B------:R-:W-:-:S04]  /*19f0*/  IMAD R5, R5, 0x8, R6 ;  /* 0x0000000805057824 */ /* 0x000fc800078e0206 */
[----:B------:R0:W1:Y:S01]  /*1a00*/  SYNCS.PHASECHK.TRANS64.TRYWAIT P1, [R5+URZ], R4 ;  /* 0x00000004050075a7 */ /* 0x000062000802017f */
[----:B------:R-:W-:Y:S05]  /*1a10*/  @!P0 BRA `(.L_x_24) ;  /* 0x0000000000048947 */ /* 0x000fea0003800000 */
[----:B------:R-:W-:Y:S01]  /*1a20*/  BPT.TRAP 0x1 ;  /* 0x000000040000795c */ /* 0x000fe20000300000 */
.L_x_24:
[----:B-1----:R-:W-:Y:S05]  /*1a30*/  @P1 BRA `(.L_x_25) ;  /* 0x0000000000081947 */ /* 0x002fea0003800000 */
[----:B------:R-:W1:Y:S02]  /*1a40*/  SYNCS.PHASECHK.TRANS64.TRYWAIT P1, [R5+URZ], R4 ;  /* 0x00000004050075a7 */ /* 0x000e64000802017f */
[----:B-1----:R-:W-:Y:S05]  /*1a50*/  @!P1 BRA `(.L_x_26) ;  /* 0x0000005800789947 */ /* 0x002fea0003800000 */
.L_x_25:
[----:B------:R-:W-:Y:S01]  /*1a60*/  ULEA UR6, UR5, UR4, 0x9 ;  /* 0x0000000405067291 */ /* 0x000fe2000f8e483f */
[----:B------:R-:W-:Y:S01]  /*1a70*/  WARPGROUP.ARRIVE ;  /* 0x00000000000079c5 */ /* 0x000fe20000000000 */
[----:B------:R-:W-:Y:S01]  /*1a80*/  ULEA UR7, UR5, UR41, 0xb ;  /* 0x0000002905077291 */ /* 0x000fe2000f8e583f */
[----:B------:R-:W-:Y:S01]  /*1a90*/  UMOV UR11, 0x40000040 ;  /* 0x40000040000b7882 */ /* 0x000fe20000000000 */
[----:B------:R-:W-:Y:S02]  /*1aa0*/  UMOV UR9, 0x40000040 ;  /* 0x4000004000097882 */ /* 0x000fe40000000000 */
[----:B------:R-:W-:Y:S01]  /*1ab0*/  UIADD3 UR12, UR7, 0x400, URZ ;  /* 0x00000400070c7890 */ /* 0x000fe2000fffe03f */
[----:B------:R-:W-:Y:S02]  /*1ac0*/  UMOV UR10, UR6 ;  /* 0x00000006000a7c82 */ /* 0x000fe40008000000 */
[----:B------:R-:W-:Y:S02]  /*1ad0*/  UMOV UR8, UR7 ;  /* 0x0000000700087c82 */ /* 0x000fe40008000000 */
[----:B------:R-:W-:Y:S01]  /*1ae0*/  IGMMA.64x64x32.S8.S8 R56, gdesc[UR8], R56, gsb0 ;  /* 0x01e00000083879f1 */ /* 0x000fe20008041038 */
[----:B------:R-:W-:Y:S01]  /*1af0*/  UMOV UR9, 0x40000040 ;  /* 0x4000004000097882 */ /* 0x000fe20000000000 */
[----:B------:R-:W-:Y:S01]  /*1b00*/  UMOV UR8, UR12 ;  /* 0x0000000c00087c82 */ /* 0x000fe20008000000 */
[----:B------:R-:W-:Y:S01]  /*1b10*/  UIADD3 UR12, UR7, 0x402, URZ ;  /* 0x00000402070c7890 */ /* 0x000fe2000fffe03f */
[----:B------:R-:W-:-:S02]  /*1b20*/  WARPGROUP.DEPBAR.LE gsb0, 0x0 ;  /* 0x00008000000079c5 */ /* 0x000fc40000010000 */
        /* <DEDUP_REMOVED lines=42> */
[----:B------:R-:W-:Y:S01]  /*1dd0*/  BPT.TRAP 0x1 ;  /* 0x000000040000795c */ /* 0x000fe20000300000 */
.L_x_27:
[----:B------:R-:W-:-:S13]  /*1de0*/  ISETP.NE.AND P1, PT, R102, RZ, PT ;  /* 0x000000ff6600720c */ /* 0x000fda0003f25270 */
[----:B01----:R-:W-:-:S04]  /*1df0*/  @P1 IMAD R4, R3, 0x8, R6 ;  /* 0x0000000803041824 */ /* 0x003fc800078e0206 */
[----:B------:R-:W-:-:S05]  /*1e00*/  @P1 VIADD R5, R4, 0x28 ;  /* 0x0000002804051836 */ /* 0x000fca0000000000 */
[----:B------:R-:W-:-:S04]  /*1e10*/  @P1 PRMT R5, R22, 0x654, R5 ;  /* 0x0000065416051816 */ /* 0x000fc80000000005 */
[----:B------:R0:W-:Y:S01]  /*1e20*/  @P1 SYNCS.ARRIVE.TRANS64.RED.A1T0 RZ, [R5+URZ], RZ ;  /* 0x000000ff05ff19a7 */ /* 0x0001e2000810043f */
[----:B------:R-:W-:-:S13]  /*1e30*/  ISETP.GT.U32.AND P1, PT, R19, 0x1, PT ;  /* 0x000000011300780c */ /* 0x000fda0003f24070 */
[----:B0-----:R-:W-:Y:S05]  /*1e40*/  @P1 BRA `(.L_x_28) ;  /* 0x0000000000041947 */ /* 0x001fea0003800000 */
[----:B------:R-:W-:Y:S01]  /*1e50*/  BPT.TRAP 0x1 ;  /* 0x000000040000795c */ /* 0x000fe20000300000 */
.L_x_28:
[----:B------:R-:W-:Y:S01]  /*1e60*/  UIADD3 UR5, UR5, 0x1, URZ ;  /* 0x0000000105057890 */ /* 0x000fe2000fffe03f */
[C---:B------:R-:W-:Y:S01]  /*1e70*/  ISETP.GT.AND P2, PT, R0.reuse, 0x1, PT ;  /* 0x000000010000780c */ /* 0x040fe20003f44270 */
[----:B------:R-:W-:Y:S02]  /*1e80*/  VIADD R3, R3, 0x1 ;  /* 0x0000000103037836 */ /* 0x000fe40000000000 */
[----:B------:R-:W-:Y:S01]  /*1e90*/  UISETP.NE.AND UP0, UPT, UR5, 0x5, UPT ;  /* 0x000000050500788c */ /* 0x000fe2000bf05270 */
[----:B------:R-:W-:Y:S02]  /*1ea0*/  VIADD R0, R0, 0xffffffff ;  /* 0xffffffff00007836 */ /* 0x000fe40000000000 */
[C---:B------:R-:W-:Y:S01]  /*1eb0*/  ISETP.NE.AND P1, PT, R3.reuse, 0x5, PT ;  /* 0x000000050300780c */ /* 0x040fe20003f25270 */
[----:B------:R-:W-:Y:S02]  /*1ec0*/  USEL UR6, URZ, 0x1, UP0 ;  /* 0x000000013f067887 */ /* 0x000fe40008000000 */
[----:B------:R-:W-:Y:S01]  /*1ed0*/  USEL UR5, UR5, URZ, UP0 ;  /* 0x0000003f05057287 */ /* 0x000fe20008000000 */
[----:B------:R-:W-:-:S03]  /*1ee0*/  SEL R3, R3, RZ, P1 ;  /* 0x000000ff03037207 */ /* 0x000fc60000800000 */
[----:B------:R-:W-:Y:S01]  /*1ef0*/  LOP3.LUT R7, R7, UR6, RZ, 0x3c, !PT ;  /* 0x0000000607077c12 */ /* 0x000fe2000f8e3cff */
[----:B------:R-:W-:Y:S07]  /*1f00*/  @P2 BRA `(.L_x_29) ;  /* 0xfffffff800982947 */ /* 0x000fee000383ffff */
.L_x_22:
[----:B------:R-:W2:Y:S02]  /*1f10*/  LDC R0, c[0x0][0x28c] ;  /* 0x0000a300ff007b82 */ /* 0x000ea40000000800 */
[----:B--2---:R-:W-:-:S13]  /*1f20*/  ISETP.GE.AND P1, PT, R0, 0x1, PT ;  /* 0x000000010000780c */ /* 0x004fda0003f26270 */
[----:B------:R-:W-:Y:S05]  /*1f30*/  @!P1 BRA `(.L_x_30) ;  /* 0x0000000000509947 */ /* 0x000fea0003800000 */
[----:B------:R-:W-:Y:S05]  /*1f40*/  @!P0 BRA `(.L_x_31) ;  /* 0x0000000000048947 */ /* 0x000fea0003800000 */
[----:B------:R-:W-:Y:S01]  /*1f50*/  BPT.TRAP 0x1 ;  /* 0x000000040000795c */ /* 0x000fe20000300000 */
.L_x_31:
[----:B------:R-:W-:Y:S01]  /*1f60*/  ISETP.NE.AND P1, PT, R102, RZ, PT ;  /* 0x000000ff6600720c */ /* 0x000fe20003f25270 */
[----:B------:R-:W-:Y:S01]  /*1f70*/  BSSY B0, `(.L_x_32) ;  /* 0x000000e000007945 */ /* 0x000fe20003800000 */
[----:B------:R-:W-:-:S11]  /*1f80*/  ISETP.GT.U32.AND P0, PT, R19, 0x1, PT ;  /* 0x000000011300780c */ /* 0x000fd60003f04070 */
[----:B------:R-:W-:Y:S05]  /*1f90*/  @!P1 BRA `(.L_x_33) ;  /* 0x00000000002c9947 */ /* 0x000fea0003800000 */
[----:B------:R-:W-:-:S04]  /*1fa0*/  UISETP.LT.AND UP0, UPT, UR40, 0x1, UPT ;  /* 0x000000012800788c */ /* 0x000fc8000bf01270 */
[----:B------:R-:W-:-:S04]  /*1fb0*/  USEL UR6, UR40, 0x1, UP0 ;  /* 0x0000000128067887 */ /* 0x000fc80008000000 */
[----:B------:R-:W-:-:S04]  /*1fc0*/  UIADD3 UR6, UR39, UR40, -UR6 ;  /* 0x0000002827067290 */ /* 0x000fc8000fffe806 */
[----:B------:R-:W-:-:S04]  /*1fd0*/  UIMAD.WIDE.U32 UR4, UR6, -0x33333333, URZ ;  /* 0xcccccccd060478a5 */ /* 0x000fc8000f8e003f */
[----:B------:R-:W-:-:S04]  /*1fe0*/  USHF.R.U32.HI UR4, URZ, 0x2, UR5 ;  /* 0x000000023f047899 */ /* 0x000fc80008011605 */
[----:B------:R-:W-:-:S06]  /*1ff0*/  UIMAD UR6, UR4, -0x5, UR6 ;  /* 0xfffffffb040678a4 */ /* 0x000fcc000f8e0206 */
[----:B------:R-:W-:-:S04]  /*2000*/  IMAD.U32 R3, RZ, RZ, UR6 ;  /* 0x00000006ff037e24 */ /* 0x000fc8000f8e00ff */
[----:B------:R-:W-:-:S04]  /*2010*/  IMAD R0, R3, 0x8, R6 ;  /* 0x0000000803007824 */ /* 0x000fc800078e0206 */
[----:B------:R-:W-:-:S05]  /*2020*/  VIADD R3, R0, 0x28 ;  /* 0x0000002800037836 */ /* 0x000fca0000000000 */
[----:B------:R-:W-:-:S04]  /*2030*/  PRMT R3, R22, 0x654, R3 ;  /* 0x0000065416037816 */ /* 0x000fc80000000003 */
[----:B------:R2:W-:Y:S03]  /*2040*/  SYNCS.ARRIVE.TRANS64.RED.A1T0 RZ, [R3+URZ], RZ ;  /* 0x000000ff03ff79a7 */ /* 0x0005e6000810043f */
.L_x_33:
[----:B------:R-:W-:Y:S05]  /*2050*/  BSYNC B0 ;  /* 0x0000000000007941 */ /* 0x000fea0003800000 */
.L_x_32:
[----:B------:R-:W-:Y:S05]  /*2060*/  @P0 BRA `(.L_x_30) ;  /* 0x0000000000040947 */ /* 0x000fea0003800000 */
[----:B------:R-:W-:Y:S01]  /*2070*/  BPT.TRAP 0x1 ;  /* 0x000000040000795c */ /* 0x000fe20000300000 */
.L_x_30:
[----:B------:R-:W3:Y:S01]  /*2080*/  LDC R6, c[0x0][0x288] ;  /* 0x0000a200ff067b82 */ /* 0x000ee20000000800 */
[--C-:B------:R-:W-:Y:S01]  /*2090*/  SHF.R.U32.HI R0, RZ, 0x2, R18.reuse ;  /* 0x00000002ff007819 */ /* 0x100fe20000011612 */
[----:B------:R-:W-:Y:S01]  /*20a0*/  IMAD.SHL.U32 R9, R92, 0x40, RZ ;  /* 0x000000405c097824 */ /* 0x000fe200078e00ff */
[----:B01----:R-:W-:Y:S01]  /*20b0*/  SHF.R.U32.HI R5, RZ, 0x7, R18 ;  /* 0x00000007ff057819 */ /* 0x003fe20000011612 */
[----:B------:R-:W-:Y:S01]  /*20c0*/  UIADD3 UR39, UR40, UR39, URZ ;  /* 0x0000002728277290 */ /* 0x000fe2000fffe03f */
[----:B--2---:R-:W-:Y:S01]  /*20d0*/  LOP3.LUT R3, R0, 0x7, RZ, 0xc0, !PT ;  /* 0x0000000700037812 */ /* 0x004fe200078ec0ff */
[----:B------:R-:W-:Y:S01]  /*20e0*/  IMAD.SHL.U32 R11, R91, 0x100, RZ ;  /* 0x000001005b0b7824 */ /* 0x000fe200078e00ff */
[C---:B------:R-:W-:Y:S01]  /*20f0*/  LOP3.LUT R4, R18.reuse, 0x60, RZ, 0xc0, !PT ;  /* 0x0000006012047812 */ /* 0x040fe200078ec0ff */
[----:B------:R-:W-:Y:S01]  /*2100*/  UISETP.GT.U32.AND UP0, UPT, UR39, 0x4, UPT ;  /* 0x000000042700788c */ /* 0x000fe2000bf04070 */
[----:B------:R-:W-:Y:S01]  /*2110*/  LOP3.LUT R0, R5, 0x1, RZ, 0xc0, !PT ;  /* 0x0000000105007812 */ /* 0x000fe200078ec0ff */
[C---:B------:R-:W-:Y:S01]  /*2120*/  IMAD.SHL.U32 R94, R18.reuse, 0x2, RZ ;  /* 0x00000002125e7824 */ /* 0x040fe200078e00ff */
[----:B------:R-:W-:Y:S01]  /*2130*/  SHF.R.U32.HI R8, RZ, 0x1, R4 ;  /* 0x00000001ff087819 */ /* 0x000fe20000011604 */
[----:B------:R-:W-:Y:S01]  /*2140*/  ULDC UR7, c[0x0][0x284] ;  /* 0x0000a10000077ab9 */ /* 0x000fe20000000800 */
[----:B------:R-:W-:Y:S01]  /*2150*/  LOP3.LUT R4, R18, 0x3, RZ, 0xc0, !PT ;  /* 0x0000000312047812 */ /* 0x000fe200078ec0ff */
[----:B------:R-:W-:Y:S01]  /*2160*/  IMAD.SHL.U32 R10, R0, 0x40, RZ ;  /* 0x00000040000a7824 */ /* 0x000fe200078e00ff */
[----:B------:R-:W-:Y:S01]  /*2170*/  UISETP.LT.U32.AND UP0, UPT, UR40, 0x5, UP0 ;  /* 0x000000052800788c */ /* 0x000fe20008701070 */
[----:B------:R-:W-:Y:S01]  /*2180*/  SHF.R.S32.HI R92, RZ, 0x1f, R23 ;  /* 0x0000001fff5c7819 */ /* 0x000fe20000011417 */
[----:B------:R-:W-:Y:S01]  /*2190*/  UISETP.GE.U32.AND UP1, UPT, UR40, 0x5, UPT ;  /* 0x000000052800788c */ /* 0x000fe2000bf26070 */
[--C-:B------:R-:W-:Y:S01]  /*21a0*/  IADD3 R5, RZ, -R8, -R3.reuse ;  /* 0x80000008ff057210 */ /* 0x100fe20007ffe803 */
[----:B------:R-:W-:Y:S01]  /*21b0*/  ULDC.64 UR8, c[0x0][0x5d0] ;  /* 0x0001740000087ab9 */ /* 0x000fe20000000a00 */
[C---:B------:R-:W-:Y:S01]  /*21c0*/  LOP3.LUT R94, R9.reuse, 0x6, R94, 0xf8, !PT ;  /* 0x00000006095e7812 */ /* 0x040fe200078ef85e */
[----:B------:R-:W-:Y:S01]  /*21d0*/  UIMAD.WIDE.U32 UR4, UR39, -0x33333333, URZ ;  /* 0xcccccccd270478a5 */ /* 0x000fe2000f8e003f */
[----:B------:R-:W-:Y:S01]  /*21e0*/  LOP3.LUT R3, R10, 0x40, R3, 0xe2, !PT ;  /* 0x000000400a037812 */ /* 0x000fe200078ee203 */
[----:B------:R-:W-:Y:S01]  /*21f0*/  USEL UR6, URZ, 0x1, !UP0 ;  /* 0x000000013f067887 */ /* 0x000fe2000c000000 */
[----:B---3--:R-:W-:Y:S01]  /*2200*/  ISETP.GE.AND P0, PT, R9, R6, PT ;  /* 0x000000060900720c */ /* 0x008fe20003f06270 */
[----:B------:R-:W-:Y:S01]  /*2210*/  IMAD R10, R4, -0x2, R6 ;  /* 0xfffffffe040a7824 */ /* 0x000fe200078e0206 */
[----:B------:R-:W-:Y:S01]  /*2220*/  SHF.R.S32.HI R95, RZ, 0x1f, R94 ;  /* 0x0000001fff5f7819 */ /* 0x000fe2000001145e */
[----:B------:R-:W-:Y:S01]  /*2230*/  IMAD R6, R92, UR8, RZ ;  /* 0x000000085c067c24 */ /* 0x000fe2000f8e02ff */
[----:B------:R-:W-:Y:S01]  /*2240*/  ISETP.GE.OR P0, PT, R11, UR7, P0 ;  /* 0x000000070b007c0c */ /* 0x000fe20008706670 */
[----:B------:R-:W-:Y:S01]  /*2250*/  IMAD R0, R0, -0x40, R5 ;  /* 0xffffffc000007824 */ /* 0x000fe200078e0205 */
[----:B------:R-:W-:Y:S01]  /*2260*/  USHF.R.U32.HI UR4, URZ, 0x2, UR5 ;  /* 0x000000023f047899 */ /* 0x000fe20008011605 */
[----:B------:R-:W-:Y:S01]  /*2270*/  IMAD.WIDE R4, R91, 0x100, RZ ;  /* 0x000001005b047825 */ /* 0x000fe200078e02ff */
[----:B------:R-:W-:-:S02]  /*2280*/  ULOP3.LUT UR38, UR38, UR6, URZ, 0x3c, !UPT ;  /* 0x0000000626267292 */ /* 0x000fc4000f8e3c3f */
[----:B------:R-:W-:Y:S01]  /*2290*/  UIMAD UR39, UR4, -0x5, UR39 ;  /* 0xfffffffb042778a4 */ /* 0x000fe2000f8e0227 */
[C---:B------:R-:W-:Y:S01]  /*22a0*/  IMAD R13, R23.reuse, UR9, R6 ;  /* 0x00000009170d7c24 */ /* 0x040fe2000f8e0206 */
[----:B------:R-:W-:Y:S01]  /*22b0*/  @UP1 ULOP3.LUT UR38, UR38, 0x1, UR4, 0x78, !UPT ;  /* 0x0000000126261892 */ /* 0x000fe2000f8e7804 */
[----:B------:R-:W-:Y:S01]  /*22c0*/  IMAD.WIDE.U32 R6, R23, UR8, R94 ;  /* 0x0000000817067c25 */ /* 0x000fe2000f8e005e */
[----:B------:R-:W-:Y:S02]  /*22d0*/  IADD3 R91, -R11, UR7, R0 ;  /* 0x000000070b5b7c10 */ /* 0x000fe4000fffe100 */
[----:B------:R-:W-:Y:S01]  /*22e0*/  LOP3.LUT R105, R4, R3, R8, 0xfe, !PT ;  /* 0x0000000304697212 */ /* 0x000fe200078efe08 */
[----:B------:R-:W-:Y:S02]  /*22f0*/  IMAD.IADD R7, R7, 0x1, R13 ;  /* 0x0000000107077824 */ /* 0x000fe400078e020d */
[----:B------:R-:W-:Y:S02]  /*2300*/  IMAD.IADD R3, R10, 0x1, -R9 ;  /* 0x000000010a037824 */ /* 0x000fe400078e0a09 */
[----:B------:R-:W-:Y:S01]  /*2310*/  IMAD.MOV.U32 R0, RZ, RZ, -0x1 ;  /* 0xffffffffff007424 */ /* 0x000fe200078e00ff */
[----:B------:R-:W-:Y:S06]  /*2320*/  @P0 BRA `(.L_x_34) ;  /* 0x0000003000f40947 */ /* 0x000fec0003800000 */
[----:B------:R-:W0:Y:S01]  /*2330*/  LDC.64 R20, c[0x0][0x5c8] ;  /* 0x00017200ff147b82 */ /* 0x000e220000000a00 */
[----:B------:R-:W-:Y:S01]  /*2340*/  ULDC.64 UR4, c[0x0][0x5c0] ;  /* 0x0001700000047ab9 */ /* 0x000fe20000000a00 */
[----:B------:R-:W-:Y:S01]  /*2350*/  BSSY B0, `(.L_x_34) ;  /* 0x000033a000007945 */ /* 0x000fe20003800000 */
[-C--:B0-----:R-:W-:Y:S01]  /*2360*/  IMAD R8, R5, R20.reuse, RZ ;  /* 0x0000001405087224 */ /* 0x081fe200078e02ff */
[----:B------:R-:W-:Y:S01]  /*2370*/  SHF.L.U64.HI R13, R20, 0x7, R21 ;  /* 0x00000007140d7819 */ /* 0x000fe20000010215 */
[----:B------:R-:W-:-:S04]  /*2380*/  IMAD.WIDE.U32 R6, R105, R20, R6 ;  /* 0x0000001469067225 */ /* 0x000fc800078e0006 */
[----:B------:R-:W-:Y:S01]  /*2390*/  IMAD R9, R105, R21, R8 ;  /* 0x0000001569097224 */ /* 0x000fe200078e0208 */
[----:B------:R-:W-:Y:S01]  /*23a0*/  IADD3 R14, P0, R6, UR4, RZ ;  /* 0x00000004060e7c10 */ /* 0x000fe2000ff1e0ff */
[C---:B------:R-:W-:Y:S02]  /*23b0*/  IMAD.SHL.U32 R11, R20.reuse, 0x80, RZ ;  /* 0x00000080140b7824 */ /* 0x040fe400078e00ff */
[----:B------:R-:W-:Y:S01]  /*23c0*/  IMAD.IADD R9, R7, 0x1, R9 ;  /* 0x0000000107097824 */ /* 0x000fe200078e0209 */
[-C--:B------:R-:W-:Y:S02]  /*23d0*/  LEA R6, P1, R20, R14.reuse, 0x3 ;  /* 0x0000000e14067211 */ /* 0x080fe400078218ff */
[----:B------:R-:W-:Y:S02]  /*23e0*/  IADD3 R8, P2, R11, R14, RZ ;  /* 0x0000000e0b087210 */ /* 0x000fe40007f5e0ff */
[----:B------:R-:W-:Y:S02]  /*23f0*/  IADD3.X R15, R9, UR5, RZ, P0, !PT ;  /* 0x00000005090f7c10 */ /* 0x000fe400087fe4ff */
[----:B-----5:R-:W-:-:S02]  /*2400*/  ISETP.NE.AND P0, PT, R89, RZ, PT ;  /* 0x000000ff5900720c */ /* 0x020fc40003f05270 */
[----:B------:R-:W-:Y:S01]  /*2410*/  LEA.HI.X R7, R20, R15, R21, 0x3, P1 ;  /* 0x0000000f14077211 */ /* 0x000fe200008f1c15 */
[----:B------:R-:W-:Y:S01]  /*2420*/  IMAD.X R9, R13, 0x1, R15, P2 ;  /* 0x000000010d097824 */ /* 0x000fe200010e060f */
[----:B------:R-:W-:-:S05]  /*2430*/  IADD3 R10, P1, R11, R6, RZ ;  /* 0x000000060b0a7210 */ /* 0x000fca0007f3e0ff */
[----:B------:R-:W-:-:S04]  /*2440*/  IMAD.X R11, R13, 0x1, R7, P1 ;  /* 0x000000010d0b7824 */ /* 0x000fc800008e0607 */
[----:B------:R-:W-:Y:S05]  /*2450*/  @!P0 BRA `(.L_x_35) ;  /* 0x0000002400948947 */ /* 0x000fea0003800000 */
[----:B------:R-:W0:Y:S01]  /*2460*/  LDC.64 R20, c[0x0][0x5b0] ;  /* 0x00016c00ff147b82 */ /* 0x000e220000000a00 */
[----:B------:R-:W-:Y:S01]  /*2470*/  ULDC.64 UR4, c[0x0][0x5b8] ;  /* 0x00016e0000047ab9 */ /* 0x000fe20000000a00 */
[----:B------:R-:W-:Y:S01]  /*2480*/  ISETP.GE.AND P0, PT, R91, 0x1, PT ;  /* 0x000000015b00780c */ /* 0x000fe20003f06270 */
[----:B------:R-:W-:Y:S01]  /*2490*/  IMAD R92, R92, UR4, RZ ;  /* 0x000000045c5c7c24 */ /* 0x000fe2000f8e02ff */
[----:B------:R-:W-:Y:S01]  /*24a0*/  BSSY B1, `(.L_x_36) ;  /* 0x0000010000017945 */ /* 0x000fe20003800000 */
[----:B------:R-:W-:Y:S01]  /*24b0*/  IMAD.WIDE.U32 R94, R23, UR4, R94 ;  /* 0x00000004175e7c25 */ /* 0x000fe2000f8e005e */
[----:B------:R-:W-:Y:S02]  /*24c0*/  ISETP.LT.OR P2, PT, R3, 0x1, !P0 ;  /* 0x000000010300780c */ /* 0x000fe40004741670 */
[----:B------:R-:W1:Y:S01]  /*24d0*/  LDC.64 R12, c[0x0][0x5a8] ;  /* 0x00016a00ff0c7b82 */ /* 0x000e620000000a00 */
[----:B------:R-:W-:Y:S02]  /*24e0*/  IMAD R23, R23, UR5, R92 ;  /* 0x0000000517177c24 */ /* 0x000fe4000f8e025c */
[----:B------:R-:W-:-:S02]  /*24f0*/  IMAD.MOV.U32 R92, RZ, RZ, R94 ;  /* 0x000000ffff5c7224 */ /* 0x000fc400078e005e */
[----:B------:R-:W-:Y:S02]  /*2500*/  IMAD.IADD R93, R95, 0x1, R23 ;  /* 0x000000015f5d7824 */ /* 0x000fe400078e0217 */
[-C--:B0-----:R-:W-:Y:S01]  /*2510*/  IMAD R98, R5, R20.reuse, RZ ;  /* 0x0000001405627224 */ /* 0x081fe200078e02ff */
[----:B------:R-:W-:Y:S01]  /*2520*/  SHF.L.U64.HI R99, R20, 0x3, R21 ;  /* 0x0000000314637819 */ /* 0x000fe20000010215 */
[----:B------:R-:W-:-:S04]  /*2530*/  IMAD.WIDE.U32 R96, R105, R20, R92 ;  /* 0x0000001469607225 */ /* 0x000fc800078e005c */
[----:B------:R-:W-:Y:S01]  /*2540*/  IMAD R103, R105, R21, R98 ;  /* 0x0000001569677224 */ /* 0x000fe200078e0262 */
[----:B-1----:R-:W-:Y:S01]  /*2550*/  IADD3 R96, P1, R96, R12, RZ ;  /* 0x0000000c60607210 */ /* 0x002fe20007f3e0ff */
[----:B------:R-:W-:-:S03]  /*2560*/  IMAD.SHL.U32 R98, R20, 0x8, RZ ;  /* 0x0000000814627824 */ /* 0x000fc600078e00ff */
[----:B------:R-:W-:Y:S01]  /*2570*/  IADD3.X R97, R13, R97, R103, P1, !PT ;  /* 0x000000610d617210 */ /* 0x000fe20000ffe467 */
[----:B------:R-:W-:Y:S08]  /*2580*/  @P2 BRA `(.L_x_37) ;  /* 0x0000000000042947 */ /* 0x000ff00003800000 */
[----:B------:R0:W5:Y:S02]  /*2590*/  LDG.E.U8 R90, desc[UR36][R96.64] ;  /* 0x00000024605a7981 */ /* 0x000164000c1e1100 */
.L_x_37:
[----:B------:R-:W-:Y:S05]  /*25a0*/  BSYNC B1 ;  /* 0x0000000000017941 */ /* 0x000fea0003800000 */
.L_x_36:
[----:B-----5:R-:W-:Y:S01]  /*25b0*/  LOP3.LUT R23, R90, 0xffff, RZ, 0xc0, !PT ;  /* 0x0000ffff5a177812 */ /* 0x020fe200078ec0ff */
[----:B------:R-:W-:Y:S01]  /*25c0*/  IMAD.WIDE.U32 R100, R105, R20, R98 ;  /* 0x0000001469647225 */ /* 0x000fe200078e0062 */
[----:B------:R-:W-:Y:S01]  /*25d0*/  ISETP.GE.AND P1, PT, R91, 0x9, PT ;  /* 0x000000095b00780c */ /* 0x000fe20003f26270 */
[----:B------:R-:W-:Y:S01]  /*25e0*/  BSSY B1, `(.L_x_38) ;  /* 0x000000e000017945 */ /* 0x000fe20003800000 */
[----:B------:R-:W-:Y:S01]  /*25f0*/  PRMT R104, R23, 0x8880, RZ ;  /* 0x0000888017687816 */ /* 0x000fe200000000ff */
[----:B------:R-:W-:Y:S01]  /*2600*/  IMAD.IADD R23, R103, 0x1, R101 ;  /* 0x0000000167177824 */ /* 0x000fe200078e0265 */
[----:B------:R-:W-:-:S04]  /*2610*/  IADD3 R100, P3, P4, R94, R12, R100 ;  /* 0x0000000c5e647210 */ /* 0x000fc80007c7e064 */
[----:B------:R-:W-:Y:S01]  /*2620*/  IADD3.X R101, R93, R13, R23, P3, P4 ;  /* 0x0000000d5d657210 */ /* 0x000fe20001fe8417 */
[----:B------:R-:W-:Y:S01]  /*2630*/  IMAD R23, R104, R89, RZ ;  /* 0x0000005968177224 */ /* 0x000fe200078e02ff */
[C---:B------:R-:W-:Y:S02]  /*2640*/  ISETP.LT.OR P4, PT, R3.reuse, 0x2, !P0 ;  /* 0x000000020300780c */ /* 0x040fe40004781670 */
[----:B------:R-:W-:Y:S01]  /*2650*/  ISETP.LT.OR P3, PT, R3, 0x1, !P1 ;  /* 0x000000010300780c */ /* 0x000fe20004f61670 */
[----:B------:R-:W-:-:S05]  /*2660*/  @!P2 IMAD R103, R56, R88, R23 ;  /* 0x000000583867a224 */ /* 0x000fca00078e0217 */
[----:B------:R1:W-:Y:S05]  /*2670*/  @!P2 STG.E.U8 desc[UR36][R14.64], R103 ;  /* 0x000000670e00a986 */ /* 0x0003ea000c101124 */
[----:B------:R-:W-:Y:S05]  /*2680*/  @P4 BRA `(.L_x_39) ;  /* 0x00000000000c4947 */ /* 0x000fea0003800000 */
[----:B------:R-:W2:Y:S02]  /*2690*/  LDG.E.U8 R90, desc[UR36][R96.64+0x1] ;  /* 0x00000124605a7981 */ /* 0x000ea4000c1e1100 */
[----:B--2---:R-:W-:-:S05]  /*26a0*/  PRMT R56, R90, 0x8880, RZ ;  /* 0x000088805a387816 */ /* 0x004fca00000000ff */
[----:B------:R-:W-:-:S07]  /*26b0*/  IMAD R23, R56, R89, RZ ;  /* 0x0000005938177224 */ /* 0x000fce00078e02ff */
.L_x_39:
[----:B------:R-:W-:Y:S05]  /*26c0*/  BSYNC B1 ;  /* 0x0000000000017941 */ /* 0x000fea0003800000 */
.L_x_38:
[----:B------:R-:W-:Y:S01]  /*26d0*/  @!P4 IMAD R57, R57, R88, R23 ;  /* 0x000000583939c224 */ /* 0x000fe200078e0217 */
[----:B------:R-:W-:Y:S04]  /*26e0*/  BSSY B1, `(.L_x_40) ;  /* 0x0000006000017945 */ /* 0x000fe80003800000 */
[----:B------:R2:W-:Y:S01]  /*26f0*/  @!P4 STG.E.U8 desc[UR36][R14.64+0x1], R57 ;  /* 0x000001390e00c986 */ /* 0x0005e2000c101124 */
[----:B------:R-:W-:Y:S05]  /*2700*/  @P3 BRA `(.L_x_41) ;  /* 0x00000000000c3947 */ /* 0x000fea0003800000 */
[----:B------:R-:W3:Y:S02]  /*2710*/  LDG.E.U8 R90, desc[UR36][R100.64] ;  /* 0x00000024645a7981 */ /* 0x000ee4000c1e1100 */
[----:B---3--:R-:W-:-:S05]  /*2720*/  PRMT R56, R90, 0x8880, RZ ;  /* 0x000088805a387816 */ /* 0x008fca00000000ff */
[----:B------:R-:W-:-:S07]  /*2730*/  IMAD R23, R56, R89, RZ ;  /* 0x0000005938177224 */ /* 0x000fce00078e02ff */
.L_x_41:
[----:B------:R-:W-:Y:S05]  /*2740*/  BSYNC B1 ;  /* 0x0000000000017941 */ /* 0x000fea0003800000 */
.L_x_40:
[C---:B------:R-:W-:Y:S01]  /*2750*/  ISETP.LT.OR P2, PT, R3.reuse, 0x2, !P1 ;  /* 0x000000020300780c */ /* 0x040fe20004f41670 */
[----:B--2---:R-:W-:Y:S01]  /*2760*/  @!P3 IMAD R57, R58, R88, R23 ;  /* 0x000000583a39b224 */ /* 0x004fe200078e0217 */
[----:B------:R-:W-:Y:S01]  /*2770*/  BSSY B1, `(.L_x_42) ;  /* 0x0000008000017945 */ /* 0x000fe20003800000 */
[----:B------:R-:W-:-:S03]  /*2780*/  ISETP.LT.OR P4, PT, R3, 0x9, !P0 ;  /* 0x000000090300780c */ /* 0x000fc60004781670 */
[----:B------:R2:W-:Y:S01]  /*2790*/  @!P3 STG.E.U8 desc[UR36][R6.64], R57 ;  /* 0x000000390600b986 */ /* 0x0005e2000c101124 */
[----:B------:R-:W-:-:S06]  /*27a0*/  ISETP.LT.OR P3, PT, R3, 0xa, !P0 ;  /* 0x0000000a0300780c */ /* 0x000fcc0004761670 */
[----:B------:R-:W-:Y:S07]  /*27b0*/  @P2 BRA `(.L_x_43) ;  /* 0x00000000000c2947 */ /* 0x000fee0003800000 */
[----:B------:R-:W3:Y:S02]  /*27c0*/  LDG.E.U8 R90, desc[UR36][R100.64+0x1] ;  /* 0x00000124645a7981 */ /* 0x000ee4000c1e1100 */
[----:B---3--:R-:W-:-:S05]  /*27d0*/  PRMT R56, R90, 0x8880, RZ ;  /* 0x000088805a387816 */ /* 0x008fca00000000ff */
[----:B------:R-:W-:-:S07]  /*27e0*/  IMAD R23, R56, R89, RZ ;  /* 0x0000005938177224 */ /* 0x000fce00078e02ff */
.L_x_43:
[----:B------:R-:W-:Y:S05]  /*27f0*/  BSYNC B1 ;  /* 0x0000000000017941 */ /* 0x000fea0003800000 */
.L_x_42:
[----:B------:R-:W-:Y:S01]  /*2800*/  @!P2 IMAD R59, R59, R88, R23 ;  /* 0x000000583b3ba224 */ /* 0x000fe200078e0217 */
[----:B------:R-:W-:Y:S04]  /*2810*/  BSSY B1, `(.L_x_44) ;  /* 0x0000006000017945 */ /* 0x000fe80003800000 */
[----:B------:R3:W-:Y:S01]  /*2820*/  @!P2 STG.E.U8 desc[UR36][R6.64+0x1], R59 ;  /* 0x0000013b0600a986 */ /* 0x0007e2000c101124 */
[----:B------:R-:W-:Y:S05]  /*2830*/  @P4 BRA `(.L_x_45) ;  /* 0x00000000000c4947 */ /* 0x000fea0003800000 */
[----:B------:R-:W4:Y:S02]  /*2840*/  LDG.E.U8 R90, desc[UR36][R96.64+0x8] ;  /* 0x00000824605a7981 */ /* 0x000f24000c1e1100 */
[----:B----4-:R-:W-:-:S05]  /*2850*/  PRMT R56, R90, 0x8880, RZ ;  /* 0x000088805a387816 */ /* 0x010fca00000000ff */
[----:B------:R-:W-:-:S07]  /*2860*/  IMAD R23, R56, R89, RZ ;  /* 0x0000005938177224 */ /* 0x000fce00078e02ff */
.L_x_45:
[----:B------:R-:W-:Y:S05]  /*2870*/  BSYNC B1 ;  /* 0x0000000000017941 */ /* 0x000fea0003800000 */
.L_x_44:
[----:B--2---:R-:W-:Y:S01]  /*2880*/  @!P4 IMAD R57, R60, R88, R23 ;  /* 0x000000583c39c224 */ /* 0x004fe200078e0217 */
[----:B------:R-:W-:Y:S04]  /*2890*/  BSSY B1, `(.L_x_46) ;  /* 0x0000006000017945 */ /* 0x000fe80003800000 */
[----:B------:R2:W-:Y:S01]  /*28a0*/  @!P4 STG.E.U8 desc[UR36][R14.64+0x8], R57 ;  /* 0x000008390e00c986 */ /* 0x0005e2000c101124 */
[----:B------:R-:W-:Y:S05]  /*28b0*/  @P3 BRA `(.L_x_47) ;  /* 0x00000000000c3947 */ /* 0x000fea0003800000 */
[----:B------:R-:W4:Y:S02]  /*28c0*/  LDG.E.U8 R90, desc[UR36][R96.64+0x9] ;  /* 0x00000924605a7981 */ /* 0x000f24000c1e1100 */
[----:B----4-:R-:W-:-:S05]  /*28d0*/  PRMT R56, R90, 0x8880, RZ ;  /* 0x000088805a387816 */ /* 0x010fca00000000ff */
[----:B------:R-:W-:-:S07]  /*28e0*/  IMAD R23, R56, R89, RZ ;  /* 0x0000005938177224 */ /* 0x000fce00078e02ff */
.L_x_47:
[----:B------:R-:W-:Y:S05]  /*28f0*/  BSYNC B1 ;  /* 0x0000000000017941 */ /* 0x000fea0003800000 */
.L_x_46:
[----:B------:R-:W-:Y:S01]  /*2900*/  ISETP.LT.OR P2, PT, R3, 0x9, !P1 ;  /* 0x000000090300780c */ /* 0x000fe20004f41670 */
[----:B------:R-:W-:Y:S01]  /*2910*/  @!P3 IMAD R61, R61, R88, R23 ;  /* 0x000000583d3db224 */ /* 0x000fe200078e0217 */
[----:B------:R-:W-:Y:S01]  /*2920*/  BSSY B1, `(.L_x_48) ;  /* 0x0000008000017945 */ /* 0x000fe20003800000 */
[----:B------:R-:W-:-:S03]  /*2930*/  ISETP.LT.OR P4, PT, R3, 0xa, !P1 ;  /* 0x0000000a0300780c */ /* 0x000fc60004f81670 */
[----:B------:R4:W-:Y:S01]  /*2940*/  @!P3 STG.E.U8 desc[UR36][R14.64+0x9], R61 ;  /* 0x0000093d0e00b986 */ /* 0x0009e2000c101124 */
[----:B------:R-:W-:-:S06]  /*2950*/  ISETP.LT.OR P3, PT, R3, 0x11, !P0 ;  /* 0x000000110300780c */ /* 0x000fcc0004761670 */
[----:B------:R-:W-:Y:S07]  /*2960*/  @P2 BRA `(.L_x_49) ;  /* 0x00000000000c2947 */ /* 0x000fee0003800000 */
[----:B------:R-:W5:Y:S02]  /*2970*/  LDG.E.U8 R90, desc[UR36][R100.64+0x8] ;  /* 0x00000824645a7981 */ /* 0x000f64000c1e1100 */
[----:B-----5:R-:W-:-:S05]  /*2980*/  PRMT R56, R90, 0x8880, RZ ;  /* 0x000088805a387816 */ /* 0x020fca00000000ff */
[----:B------:R-:W-:-:S07]  /*2990*/  IMAD R23, R56, R89, RZ ;  /* 0x0000005938177224 */ /* 0x000fce00078e02ff */
.L_x_49:
[----:B------:R-:W-:Y:S05]  /*29a0*/  BSYNC B1 ;  /* 0x0000000000017941 */ /* 0x000fea0003800000 */
.L_x_48:
[----:B--2---:R-:W-:Y:S01]  /*29b0*/  @!P2 IMAD R57, R62, R88, R23 ;  /* 0x000000583e39a224 */ /* 0x004fe200078e0217 */
[----:B------:R-:W-:Y:S04]  /*29c0*/  BSSY B1, `(.L_x_50) ;  /* 0x0000006000017945 */ /* 0x000fe80003800000 */
[----:B------:R2:W-:Y:S01]  /*29d0*/  @!P2 STG.E.U8 desc[UR36][R6.64+0x8], R57 ;  /* 0x000008390600a986 */ /* 0x0005e2000c101124 */
[----:B------:R-:W-:Y:S05]  /*29e0*/  @P4 BRA `(.L_x_51) ;  /* 0x00000000000c4947 */ /* 0x000fea0003800000 */
[----:B------:R-:W5:Y:S02]  /*29f0*/  LDG.E.U8 R90, desc[UR36][R100.64+0x9] ;  /* 0x00000924645a7981 */ /* 0x000f64000c1e1100 */
[----:B-----5:R-:W-:-:S05]  /*2a00*/  PRMT R56, R90, 0x8880, RZ ;  /* 0x000088805a387816 */ /* 0x020fca00000000ff */
[----:B------:R-:W-:-:S07]  /*2a10*/  IMAD R23, R56, R89, RZ ;  /* 0x0000005938177224 */ /* 0x000fce00078e02ff */
.L_x_51:
[----:B------:R-:W-:Y:S05]  /*2a20*/  BSYNC B1 ;  /* 0x0000000000017941 */ /* 0x000fea0003800000 */
.L_x_50:
[----:B------:R-:W-:Y:S01]  /*2a30*/  @!P4 IMAD R63, R63, R88, R23 ;  /* 0x000000583f3fc224 */ /* 0x000fe200078e0217 */
[----:B------:R-:W-:Y:S04]  /*2a40*/  BSSY B1, `(.L_x_52) ;  /* 0x0000006000017945 */ /* 0x000fe80003800000 */
[----:B------:R0:W-:Y:S01]  /*2a50*/  @!P4 STG.E.U8 desc[UR36][R6.64+0x9], R63 ;  /* 0x0000093f0600c986 */ /* 0x0001e2000c101124 */
[----:B------:R-:W-:Y:S05]  /*2a60*/  @P3 BRA `(.L_x_53) ;  /* 0x00000000000c3947 */ /* 0x000fea0003800000 */
[----:B------:R-:W5:Y:S02]  /*2a70*/  LDG.E.U8 R90, desc[UR36][R96.64+0x10] ;  /* 0x00001024605a7981 */ /* 0x000f64000c1e1100 */
[----:B-----5:R-:W-:-:S05]  /*2a80*/  PRMT R56, R90, 0x8880, RZ ;  /* 0x000088805a387816 */ /* 0x020fca00000000ff */
[----:B------:R-:W-:-:S07]  /*2a90*/  IMAD R23, R56, R89, RZ ;  /* 0x0000005938177224 */ /* 0x000fce00078e02ff */
.L_x_53:
[----:B------:R-:W-:Y:S05]  /*2aa0*/  BSYNC B1 ;  /* 0x0000000000017941 */ /* 0x000fea0003800000 */
.L_x_52:
[C---:B------:R-:W-:Y:S01]  /*2ab0*/  ISETP.LT.OR P2, PT, R3.reuse, 0x12, !P0 ;  /* 0x000000120300780c */ /* 0x040fe20004741670 */
[----:B--2---:R-:W-:Y:S01]  /*2ac0*/  @!P3 IMAD R57, R64, R88, R23 ;  /* 0x000000584039b224 */ /* 0x004fe200078e0217 */
        /* <DEDUP_REMOVED lines=8> */
.L_x_55:
[----:B------:R-:W-:Y:S05]  /*2b50*/  BSYNC B1 ;  /* 0x0000000000017941 */ /* 0x000fea0003800000 */
.L_x_54:
[----:B------:R-:W-:Y:S01]  /*2b60*/  @!P2 IMAD R65, R65, R88, R23 ;  /* 0x000000584141a224 */ /* 0x000fe200078e0217 */
[----:B------:R-:W-:Y:S04]  /*2b70*/  BSSY B1, `(.L_x_56) ;  /* 0x0000006000017945 */ /* 0x000fe80003800000 */
[----:B------:R0:W-:Y:S01]  /*2b80*/  @!P2 STG.E.U8 desc[UR36][R14.64+0x11], R65 ;  /* 0x000011410e00a986 */ /* 0x0001e2000c101124 */
[----:B------:R-:W-:Y:S05]  /*2b90*/  @P4 BRA `(.L_x_57) ;  /* 0x00000000000c4947 */ /* 0x000fea0003800000 */
[----:B------:R-:W5:Y:S02]  /*2ba0*/  LDG.E.U8 R90, desc[UR36][R100.64+0x10] ;  /* 0x00001024645a7981 */ /* 0x000f64000c1e1100 */
[----:B-----5:R-:W-:-:S05]  /*2bb0*/  PRMT R56, R90, 0x8880, RZ ;  /* 0x000088805a387816 */ /* 0x020fca00000000ff */
[----:B------:R-:W-:-:S07]  /*2bc0*/  IMAD R23, R56, R89, RZ ;  /* 0x0000005938177224 */ /* 0x000fce00078e02ff */
.L_x_57:
[----:B------:R-:W-:Y:S05]  /*2bd0*/  BSYNC B1 ;  /* 0x0000000000017941 */ /* 0x000fea0003800000 */
.L_x_56:
[----:B--2---:R-:W-:Y:S01]  /*2be0*/  @!P4 IMAD R57, R66, R88, R23 ;  /* 0x000000584239c224 */ /* 0x004fe200078e0217 */
[----:B------:R-:W-:Y:S04]  /*2bf0*/  BSSY B1, `(.L_x_58) ;  /* 0x0000006000017945 */ /* 0x000fe80003800000 */
[----:B------:R2:W-:Y:S01]  /*2c00*/  @!P4 STG.E.U8 desc[UR36][R6.64+0x10], R57 ;  /* 0x000010390600c986 */ /* 0x0005e2000c101124 */
[----:B------:R-:W-:Y:S05]  /*2c10*/  @P3 BRA `(.L_x_59) ;  /* 0x00000000000c3947 */ /* 0x000fea0003800000 */
[----:B------:R-:W5:Y:S02]  /*2c20*/  LDG.E.U8 R90, desc[UR36][R100.64+0x11] ;  /* 0x00001124645a7981 */ /* 0x000f64000c1e1100 */
[----:B-----5:R-:W-:-:S05]  /*2c30*/  PRMT R56, R90, 0x8880, RZ ;  /* 0x000088805a387816 */ /* 0x020fca00000000ff */
[----:B------:R-:W-:-:S07]  /*2c40*/  IMAD R23, R56, R89, RZ ;  /* 0x0000005938177224 */ /* 0x000fce00078e02ff */
.L_x_59:
[----:B------:R-:W-:Y:S05]  /*2c50*/  BSYNC B1 ;  /* 0x0000000000017941 */ /* 0x000fea0003800000 */
.L_x_58:
        /* <DEDUP_REMOVED lines=10> */
.L_x_61:
[----:B------:R-:W-:Y:S05]  /*2d00*/  BSYNC B1 ;  /* 0x0000000000017941 */ /* 0x000fea0003800000 */
.L_x_60:
[----:B--2---:R-:W-:Y:S01]  /*2d10*/  @!P2 IMAD R57, R68, R88, R23 ;  /* 0x000000584439a224 */ /* 0x004fe200078e0217 */
[----:B------:R-:W-:Y:S04]  /*2d20*/  BSSY B1, `(.L_x_62) ;  /* 0x0000006000017945 */ /* 0x000fe80003800000 */
[----:B------:R2:W-:Y:S01]  /*2d30*/  @!P2 STG.E.U8 desc[UR36][R14.64+0x18], R57 ;  /* 0x000018390e00a986 */ /* 0x0005e2000c101124 */
[----:B------:R-:W-:Y:S05]  /*2d40*/  @P4 BRA `(.L_x_63) ;  /* 0x00000000000c4947 */ /* 0x000fea0003800000 */
[----:B------:R-:W5:Y:S02]  /*2d50*/  LDG.E.U8 R90, desc[UR36][R96.64+0x19] ;  /* 0x00001924605a7981 */ /* 0x000f64000c1e1100 */
[----:B-----5:R-:W-:-:S05]  /*2d60*/  PRMT R56, R90, 0x8880, RZ ;  /* 0x000088805a387816 */ /* 0x020fca00000000ff */
[----:B------:R-:W-:-:S07]  /*2d70*/  IMAD R23, R56, R89, RZ ;  /* 0x0000005938177224 */ /* 0x000fce00078e02ff */
.L_x_63:
[----:B------:R-:W-:Y:S05]  /*2d80*/  BSYNC B1 ;  /* 0x0000000000017941 */ /* 0x000fea0003800000 */
.L_x_62:
[----:B------:R-:W-:Y:S01]  /*2d90*/  @!P4 IMAD R69, R69, R88, R23 ;  /* 0x000000584545c224 */ /* 0x000fe200078e0217 */
[----:B------:R-:W-:Y:S04]  /*2da0*/  BSSY B1, `(.L_x_64) ;  /* 0x0000006000017945 */ /* 0x000fe80003800000 */
[----:B------:R0:W-:Y:S01]  /*2db0*/  @!P4 STG.E.U8 desc[UR36][R14.64+0x19], R69 ;  /* 0x000019450e00c986 */ /* 0x0001e2000c101124 */
[----:B------:R-:W-:Y:S05]  /*2dc0*/  @P3 BRA `(.L_x_65) ;  /* 0x00000000000c3947 */ /* 0x000fea0003800000 */
[----:B------:R-:W5:Y:S02]  /*2dd0*/  LDG.E.U8 R90, desc[UR36][R100.64+0x18] ;  /* 0x00001824645a7981 */ /* 0x000f64000c1e1100 */
[----:B-----5:R-:W-:-:S05]  /*2de0*/  PRMT R56, R90, 0x8880, RZ ;  /* 0x000088805a387816 */ /* 0x020fca00000000ff */
[----:B------:R-:W-:-:S07]  /*2df0*/  IMAD R23, R56, R89, RZ ;  /* 0x0000005938177224 */ /* 0x000fce00078e02ff */
.L_x_65:
[----:B------:R-:W-:Y:S05]  /*2e00*/  BSYNC B1 ;  /* 0x0000000000017941 */ /* 0x000fea0003800000 */
.L_x_64:
        /* <DEDUP_REMOVED lines=10> */
.L_x_67:
[----:B------:R-:W-:Y:S05]  /*2eb0*/  BSYNC B1 ;  /* 0x0000000000017941 */ /* 0x000fea0003800000 */
.L_x_66:
[----:B------:R-:W-:Y:S01]  /*2ec0*/  @!P2 IMAD R71, R71, R88, R23 ;  /* 0x000000584747a224 */ /* 0x000fe200078e0217 */
[----:B------:R-:W-:Y:S04]  /*2ed0*/  BSSY B1, `(.L_x_68) ;  /* 0x0000006000017945 */ /* 0x000fe80003800000 */
[----:B------:R0:W-:Y:S01]  /*2ee0*/  @!P2 STG.E.U8 desc[UR36][R6.64+0x19], R71 ;  /* 0x000019470600a986 */ /* 0x0001e2000c101124 */
[----:B------:R-:W-:Y:S05]  /*2ef0*/  @P4 BRA `(.L_x_69) ;  /* 0x00000000000c4947 */ /* 0x000fea0003800000 */
[----:B------:R-:W5:Y:S02]  /*2f00*/  LDG.E.U8 R90, desc[UR36][R96.64+0x20] ;  /* 0x00002024605a7981 */ /* 0x000f64000c1e1100 */
[----:B-----5:R-:W-:-:S05]  /*2f10*/  PRMT R56, R90, 0x8880, RZ ;  /* 0x000088805a387816 */ /* 0x020fca00000000ff */
[----:B------:R-:W-:-:S07]  /*2f20*/  IMAD R23, R56, R89, RZ ;  /* 0x0000005938177224 */ /* 0x000fce00078e02ff */
.L_x_69:
[----:B------:R-:W-:Y:S05]  /*2f30*/  BSYNC B1 ;  /* 0x0000000000017941 */ /* 0x000fea0003800000 */
.L_x_68:
[----:B--2---:R-:W-:Y:S01]  /*2f40*/  @!P4 IMAD R57, R72, R88, R23 ;  /* 0x000000584839c224 */ /* 0x004fe200078e0217 */
[----:B------:R-:W-:Y:S04]  /*2f50*/  BSSY B1, `(.L_x_70) ;  /* 0x0000006000017945 */ /* 0x000fe80003800000 */
[----:B------:R2:W-:Y:S01]  /*2f60*/  @!P4 STG.E.U8 desc[UR36][R14.64+0x20], R57 ;  /* 0x000020390e00c986 */ /* 0x0005e2000c101124 */
[----:B------:R-:W-:Y:S05]  /*2f70*/  @P3 BRA `(.L_x_71) ;  /* 0x00000000000c3947 */ /* 0x000fea0003800000 */
[----:B------:R-:W5:Y:S02]  /*2f80*/  LDG.E.U8 R90, desc[UR36][R96.64+0x21] ;  /* 0x00002124605a7981 */ /* 0x000f64000c1e1100 */
[----:B-----5:R-:W-:-:S05]  /*2f90*/  PRMT R56, R90, 0x8880, RZ ;  /* 0x000088805a387816 */ /* 0x020fca00000000ff */
[----:B------:R-:W-:-:S07]  /*2fa0*/  IMAD R23, R56, R89, RZ ;  /* 0x0000005938177224 */ /* 0x000fce00078e02ff */
.L_x_71:
[----:B------:R-:W-:Y:S05]  /*2fb0*/  BSYNC B1 ;  /* 0x0000000000017941 */ /* 0x000fea0003800000 */
.L_x_70:
        /* <DEDUP_REMOVED lines=10> */
.L_x_73:
[----:B------:R-:W-:Y:S05]  /*3060*/  BSYNC B1 ;  /* 0x0000000000017941 */ /* 0x000fea0003800000 */
.L_x_72:
[----:B--2---:R-:W-:Y:S01]  /*3070*/  @!P2 IMAD R57, R74, R88, R23 ;  /* 0x000000584a39a224 */ /* 0x004fe200078e0217 */
[----:B------:R-:W-:Y:S04]  /*3080*/  BSSY B1, `(.L_x_74) ;  /* 0x0000006000017945 */ /* 0x000fe80003800000 */
[----:B------:R2:W-:Y:S01]  /*3090*/  @!P2 STG.E.U8 desc[UR36][R6.64+0x20], R57 ;  /* 0x000020390600a986 */ /* 0x0005e2000c101124 */
[----:B------:R-:W-:Y:S05]  /*30a0*/  @P4 BRA `(.L_x_75) ;  /* 0x00000000000c4947 */ /* 0x000fea0003800000 */
[----:B------:R-:W5:Y:S02]  /*30b0*/  LDG.E.U8 R90, desc[UR36][R100.64+0x21] ;  /* 0x00002124645a7981 */ /* 0x000f64000c1e1100 */
[----:B-----5:R-:W-:-:S05]  /*30c0*/  PRMT R56, R90, 0x8880, RZ ;  /* 0x000088805a387816 */ /* 0x020fca00000000ff */
[----:B------:R-:W-:-:S07]  /*30d0*/  IMAD R23, R56, R89, RZ ;  /* 0x0000005938177224 */ /* 0x000fce00078e02ff */
.L_x_75:
[----:B------:R-:W-:Y:S05]  /*30e0*/  BSYNC B1 ;  /* 0x0000000000017941 */ /* 0x000fea0003800000 */
.L_x_74:
[----:B------:R-:W-:Y:S01]  /*30f0*/  @!P4 IMAD R75, R75, R88, R23 ;  /* 0x000000584b4bc224 */ /* 0x000fe200078e0217 */
[----:B------:R-:W-:Y:S04]  /*3100*/  BSSY B1, `(.L_x_76) ;  /* 0x0000006000017945 */ /* 0x000fe80003800000 */
[----:B------:R0:W-:Y:S01]  /*3110*/  @!P4 STG.E.U8 desc[UR36][R6.64+0x21], R75 ;  /* 0x0000214b0600c986 */ /* 0x0001e2000c101124 */
[----:B------:R-:W-:Y:S05]  /*3120*/  @P3 BRA `(.L_x_77) ;  /* 0x00000000000c3947 */ /* 0x000fea0003800000 */
[----:B------:R-:W5:Y:S02]  /*3130*/  LDG.E.U8 R90, desc[UR36][R96.64+0x28] ;  /* 0x00002824605a7981 */ /* 0x000f64000c1e1100 */
[----:B-----5:R-:W-:-:S05]  /*3140*/  PRMT R56, R90, 0x8880, RZ ;  /* 0x000088805a387816 */ /* 0x020fca00000000ff */
[----:B------:R-:W-:-:S07]  /*3150*/  IMAD R23, R56, R89, RZ ;  /* 0x0000005938177224 */ /* 0x000fce00078e02ff */
.L_x_77:
[----:B------:R-:W-:Y:S05]  /*3160*/  BSYNC B1 ;  /* 0x0000000000017941 */ /* 0x000fea0003800000 */
.L_x_76:
        /* <DEDUP_REMOVED lines=10> */
.L_x_79:
[----:B------:R-:W-:Y:S05]  /*3210*/  BSYNC B1 ;  /* 0x0000000000017941 */ /* 0x000fea0003800000 */
.L_x_78:
[----:B------:R-:W-:Y:S01]  /*3220*/  @!P2 IMAD R77, R77, R88, R23 ;  /* 0x000000584d4da224 */ /* 0x000fe200078e0217 */
[----:B------:R-:W-:Y:S04]  /*3230*/  BSSY B1, `(.L_x_80) ;  /* 0x0000006000017945 */ /* 0x000fe80003800000 */
[----:B------:R0:W-:Y:S01]  /*3240*/  @!P2 STG.E.U8 desc[UR36][R14.64+0x29], R77 ;  /* 0x0000294d0e00a986 */ /* 0x0001e2000c101124 */
[----:B------:R-:W-:Y:S05]  /*3250*/  @P4 BRA `(.L_x_81) ;  /* 0x00000000000c4947 */ /* 0x000fea0003800000 */
[----:B------:R-:W5:Y:S02]  /*3260*/  LDG.E.U8 R90, desc[UR36][R100.64+0x28] ;  /* 0x00002824645a7981 */ /* 0x000f64000c1e1100 */
[----:B-----5:R-:W-:-:S05]  /*3270*/  PRMT R56, R90, 0x8880, RZ ;  /* 0x000088805a387816 */ /* 0x020fca00000000ff */
[----:B------:R-:W-:-:S07]  /*3280*/  IMAD R23, R56, R89, RZ ;  /* 0x0000005938177224 */ /* 0x000fce00078e02ff */
.L_x_81:
[----:B------:R-:W-:Y:S05]  /*3290*/  BSYNC B1 ;  /* 0x0000000000017941 */ /* 0x000fea0003800000 */
.L_x_80:
[----:B--2---:R-:W-:Y:S01]  /*32a0*/  @!P4 IMAD R57, R78, R88, R23 ;  /* 0x000000584e39c224 */ /* 0x004fe200078e0217 */
[----:B------:R-:W-:Y:S04]  /*32b0*/  BSSY B1, `(.L_x_82) ;  /* 0x0000006000017945 */ /* 0x000fe80003800000 */
[----:B------:R2:W-:Y:S01]  /*32c0*/  @!P4 STG.E.U8 desc[UR36][R6.64+0x28], R57 ;  /* 0x000028390600c986 */ /* 0x0005e2000c101124 */
[----:B------:R-:W-:Y:S05]  /*32d0*/  @P3 BRA `(.L_x_83) ;  /* 0x00000000000c3947 */ /* 0x000fea0003800000 */
[----:B------:R-:W5:Y:S02]  /*32e0*/  LDG.E.U8 R90, desc[UR36][R100.64+0x29] ;  /* 0x00002924645a7981 */ /* 0x000f64000c1e1100 */
[----:B-----5:R-:W-:-:S05]  /*32f0*/  PRMT R56, R90, 0x8880, RZ ;  /* 0x000088805a387816 */ /* 0x020fca00000000ff */
[----:B------:R-:W-:-:S07]  /*3300*/  IMAD R23, R56, R89, RZ ;  /* 0x0000005938177224 */ /* 0x000fce00078e02ff */
.L_x_83:
[----:B------:R-:W-:Y:S05]  /*3310*/  BSYNC B1 ;  /* 0x0000000000017941 */ /* 0x000fea0003800000 */
.L_x_82:
        /* <DEDUP_REMOVED lines=10> */
.L_x_85:
[----:B------:R-:W-:Y:S05]  /*33c0*/  BSYNC B1 ;  /* 0x0000000000017941 */ /* 0x000fea0003800000 */
.L_x_84:
[----:B--2---:R-:W-:Y:S01]  /*33d0*/  @!P2 IMAD R57, R80, R88, R23 ;  /* 0x000000585039a224 */ /* 0x004fe200078e0217 */
[----:B------:R-:W-:Y:S04]  /*33e0*/  BSSY B1, `(.L_x_86) ;  /* 0x0000006000017945 */ /* 0x000fe80003800000 */
[----:B------:R2:W-:Y:S01]  /*33f0*/  @!P2 STG.E.U8 desc[UR36][R14.64+0x30], R57 ;  /* 0x000030390e00a986 */ /* 0x0005e2000c101124 */
[----:B------:R-:W-:Y:S05]  /*3400*/  @P4 BRA `(.L_x_87) ;  /* 0x00000000000c4947 */ /* 0x000fea0003800000 */
[----:B------:R-:W5:Y:S02]  /*3410*/  LDG.E.U8 R90, desc[UR36][R96.64+0x31] ;  /* 0x00003124605a7981 */ /* 0x000f64000c1e1100 */
[----:B-----5:R-:W-:-:S05]  /*3420*/  PRMT R56, R90, 0x8880, RZ ;  /* 0x000088805a387816 */ /* 0x020fca00000000ff */
[----:B------:R-:W-:-:S07]  /*3430*/  IMAD R23, R56, R89, RZ ;  /* 0x0000005938177224 */ /* 0x000fce00078e02ff */
.L_x_87:
[----:B------:R-:W-:Y:S05]  /*3440*/  BSYNC B1 ;  /* 0x0000000000017941 */ /* 0x000fea0003800000 */
.L_x_86:
[----:B------:R-:W-:Y:S01]  /*3450*/  @!P4 IMAD R81, R81, R88, R23 ;  /* 0x000000585151c224 */ /* 0x000fe200078e0217 */
[----:B------:R-:W-:Y:S04]  /*3460*/  BSSY B1, `(.L_x_88) ;  /* 0x0000006000017945 */ /* 0x000fe80003800000 */
[----:B------:R0:W-:Y:S01]  /*3470*/  @!P4 STG.E.U8 desc[UR36][R14.64+0x31], R81 ;  /* 0x000031510e00c986 */ /* 0x0001e2000c101124 */
[----:B------:R-:W-:Y:S05]  /*3480*/  @P3 BRA `(.L_x_89) ;  /* 0x00000000000c3947 */ /* 0x000fea0003800000 */
[----:B------:R-:W5:Y:S02]  /*3490*/  LDG.E.U8 R90, desc[UR36][R100.64+0x30] ;  /* 0x00003024645a7981 */ /* 0x000f64000c1e1100 */
[----:B-----5:R-:W-:-:S05]  /*34a0*/  PRMT R56, R90, 0x8880, RZ ;  /* 0x000088805a387816 */ /* 0x020fca00000000ff */
[----:B------:R-:W-:-:S07]  /*34b0*/  IMAD R23, R56, R89, RZ ;  /* 0x0000005938177224 */ /* 0x000fce00078e02ff */
.L_x_89:
[----:B------:R-:W-:Y:S05]  /*34c0*/  BSYNC B1 ;  /* 0x0000000000017941 */ /* 0x000fea0003800000 */
.L_x_88:
[----:B------:R-:W-:Y:S01]  /*34d0*/  ISETP.LT.OR P4, PT, R3, 0x32, !P1 ;  /* 0x000000320300780c */ /* 0x000fe20004f81670 */
[----:B--2---:R-:W-:Y:S01]  /*34e0*/  @!P3 IMAD R57, R82, R88, R23 ;  /* 0x000000585239b224 */ /* 0x004fe200078e0217 */
[----:B------:R-:W-:Y:S01]  /*34f0*/  BSSY B1, `(.L_x_90) ;  /* 0x0000008000017945 */ /* 0x000fe20003800000 */
[----:B------:R-:W-:-:S03]  /*3500*/  IADD3 R105, P2, R105, 0x80, RZ ;  /* 0x0000008069697810 */ /* 0x000fc60007f5e0ff */
[----:B------:R2:W-:Y:S01]  /*3510*/  @!P3 STG.E.U8 desc[UR36][R6.64+0x30], R57 ;  /* 0x000030390600b986 */ /* 0x0005e2000c101124 */
[----:B------:R-:W-:-:S06]  /*3520*/  ISETP.LT.OR P3, PT, R3, 0x39, !P0 ;  /* 0x000000390300780c */ /* 0x000fcc0004761670 */
[----:B------:R-:W-:Y:S07]  /*3530*/  @P4 BRA `(.L_x_91) ;  /* 0x00000000000c4947 */ /* 0x000fee0003800000 */
[----:B------:R-:W5:Y:S02]  /*3540*/  LDG.E.U8 R90, desc[UR36][R100.64+0x31] ;  /* 0x00003124645a7981 */ /* 0x000f64000c1e1100 */
[----:B-----5:R-:W-:-:S05]  /*3550*/  PRMT R56, R90, 0x8880, RZ ;  /* 0x000088805a387816 */ /* 0x020fca00000000ff */
[----:B------:R-:W-:-:S07]  /*3560*/  IMAD R23, R56, R89, RZ ;  /* 0x0000005938177224 */ /* 0x000fce00078e02ff */
.L_x_91:
[----:B------:R-:W-:Y:S05]  /*3570*/  BSYNC B1 ;  /* 0x0000000000017941 */ /* 0x000fea0003800000 */
.L_x_90:
[----:B------:R-:W-:Y:S01]  /*3580*/  @!P4 IMAD R83, R83, R88, R23 ;  /* 0x000000585353c224 */ /* 0x000fe200078e0217 */
[----:B------:R-:W-:Y:S04]  /*3590*/  BSSY B1, `(.L_x_92) ;  /* 0x0000006000017945 */ /* 0x000fe80003800000 */
[----:B------:R0:W-:Y:S01]  /*35a0*/  @!P4 STG.E.U8 desc[UR36][R6.64+0x31], R83 ;  /* 0x000031530600c986 */ /* 0x0001e2000c101124 */
[----:B------:R-:W-:Y:S05]  /*35b0*/  @P3 BRA `(.L_x_93) ;  /* 0x00000000000c3947 */ /* 0x000fea0003800000 */
[----:B------:R-:W5:Y:S02]  /*35c0*/  LDG.E.U8 R90, desc[UR36][R96.64+0x38] ;  /* 0x00003824605a7981 */ /* 0x000f64000c1e1100 */
[----:B-----5:R-:W-:-:S05]  /*35d0*/  PRMT R56, R90, 0x8880, RZ ;  /* 0x000088805a387816 */ /* 0x020fca00000000ff */
[----:B------:R-:W-:-:S07]  /*35e0*/  IMAD R23, R56, R89, RZ ;  /* 0x0000005938177224 */ /* 0x000fce00078e02ff */
.L_x_93:
[----:B------:R-:W-:Y:S05]  /*35f0*/  BSYNC B1 ;  /* 0x0000000000017941 */ /* 0x000fea0003800000 */
.L_x_92:
[----:B------:R-:W-:Y:S01]  /*3600*/  ISETP.LT.OR P0, PT, R3, 0x3a, !P0 ;  /* 0x0000003a0300780c */ /* 0x000fe20004701670 */
[----:B--2---:R-:W-:Y:S01]  /*3610*/  @!P3 IMAD R57, R84, R88, R23 ;  /* 0x000000585439b224 */ /* 0x004fe200078e0217 */
[----:B------:R-:W-:Y:S01]  /*3620*/  BSSY B1, `(.L_x_94) ;  /* 0x0000009000017945 */ /* 0x000fe20003800000 */
[----:B------:R-:W-:-:S03]  /*3630*/  IMAD.WIDE.U32 R98, R105, R20, R98 ;  /* 0x0000001469627225 */ /* 0x000fc600078e0062 */
[----:B------:R2:W-:Y:S01]  /*3640*/  @!P3 STG.E.U8 desc[UR36][R14.64+0x38], R57 ;  /* 0x000038390e00b986 */ /* 0x0005e2000c101124 */
[----:B------:R-:W-:Y:S01]  /*3650*/  IMAD.X R5, RZ, RZ, R5, P2 ;  /* 0x000000ffff057224 */ /* 0x000fe200010e0605 */
[----:B------:R-:W-:-:S05]  /*3660*/  IADD3 R94, P4, P3, R94, R12, R98 ;  /* 0x0000000c5e5e7210 */ /* 0x000fca0007b9e062 */
[----:B------:R-:W-:Y:S08]  /*3670*/  @P0 BRA `(.L_x_95) ;  /* 0x00000000000c0947 */ /* 0x000ff00003800000 */
[----:B------:R-:W5:Y:S02]  /*3680*/  LDG.E.U8 R90, desc[UR36][R96.64+0x39] ;  /* 0x00003924605a7981 */ /* 0x000f64000c1e1100 */
[----:B-----5:R-:W-:-:S05]  /*3690*/  PRMT R4, R90, 0x8880, RZ ;  /* 0x000088805a047816 */ /* 0x020fca00000000ff */
[----:B------:R-:W-:-:S07]  /*36a0*/  IMAD R23, R4, R89, RZ ;  /* 0x0000005904177224 */ /* 0x000fce00078e02ff */
.L_x_95:
[----:B------:R-:W-:Y:S05]  /*36b0*/  BSYNC B1 ;  /* 0x0000000000017941 */ /* 0x000fea0003800000 */
.L_x_94:
[----:B------:R-:W-:Y:S01]  /*36c0*/  @!P0 IMAD R85, R85, R88, R23 ;  /* 0x0000005855558224 */ /* 0x000fe200078e0217 */
[----:B------:R-:W-:Y:S01]  /*36d0*/  ISETP.LT.OR P2, PT, R3, 0x39, !P1 ;  /* 0x000000390300780c */ /* 0x000fe20004f41670 */
[----:B------:R-:W-:Y:S01]  /*36e0*/  IMAD R4, R5, R20, RZ ;  /* 0x0000001405047224 */ /* 0x000fe200078e02ff */
[----:B------:R-:W-:Y:S01]  /*36f0*/  BSSY B1, `(.L_x_96) ;  /* 0x0000008000017945 */ /* 0x000fe20003800000 */
[----:B------:R-:W-:Y:S01]  /*3700*/  ISETP.LT.OR P1, PT, R3, 0x3a, !P1 ;  /* 0x0000003a0300780c */ /* 0x000fe20004f21670 */
[----:B------:R0:W-:Y:S01]  /*3710*/  @!P0 STG.E.U8 desc[UR36][R14.64+0x39], R85 ;  /* 0x000039550e008986 */ /* 0x0001e2000c101124 */
[----:B--2---:R-:W-:-:S08]  /*3720*/  IMAD R57, R105, R21, R4 ;  /* 0x0000001569397224 */ /* 0x004fd000078e0204 */
[----:B------:R-:W-:Y:S05]  /*3730*/  @P2 BRA `(.L_x_97) ;  /* 0x00000000000c2947 */ /* 0x000fea0003800000 */
[----:B------:R-:W2:Y:S02]  /*3740*/  LDG.E.U8 R90, desc[UR36][R100.64+0x38] ;  /* 0x00003824645a7981 */ /* 0x000ea4000c1e1100 */
[----:B--2---:R-:W-:-:S05]  /*3750*/  PRMT R4, R90, 0x8880, RZ ;  /* 0x000088805a047816 */ /* 0x004fca00000000ff */
[----:B------:R-:W-:-:S07]  /*3760*/  IMAD R23, R4, R89, RZ ;  /* 0x0000005904177224 */ /* 0x000fce00078e02ff */
.L_x_97:
[----:B------:R-:W-:Y:S05]  /*3770*/  BSYNC B1 ;  /* 0x0000000000017941 */ /* 0x000fea0003800000 */
.L_x_96:
[----:B------:R-:W-:Y:S01]  /*3780*/  @!P2 IMAD R5, R86, R88, R23 ;  /* 0x000000585605a224 */ /* 0x000fe200078e0217 */
[----:B------:R-:W-:Y:S01]  /*3790*/  BSSY B1, `(.L_x_98) ;  /* 0x0000008000017945 */ /* 0x000fe20003800000 */
[----:B------:R-:W-:Y:S02]  /*37a0*/  IMAD.IADD R98, R57, 0x1, R99 ;  /* 0x0000000139627824 */ /* 0x000fe400078e0263 */
[----:B------:R-:W-:Y:S01]  /*37b0*/  IMAD.WIDE.U32 R20, R105, R20, R92 ;  /* 0x0000001469147225 */ /* 0x000fe200078e005c */
[----:B------:R2:W-:Y:S01]  /*37c0*/  @!P2 STG.E.U8 desc[UR36][R6.64+0x38], R5 ;  /* 0x000038050600a986 */ /* 0x0005e2000c101124 */
[----:B------:R-:W-:Y:S05]  /*37d0*/  @P1 BRA `(.L_x_99) ;  /* 0x00000000000c1947 */ /* 0x000fea0003800000 */
[----:B------:R-:W5:Y:S02]  /*37e0*/  LDG.E.U8 R90, desc[UR36][R100.64+0x39] ;  /* 0x00003924645a7981 */ /* 0x000f64000c1e1100 */
[----:B-----5:R-:W-:-:S05]  /*37f0*/  PRMT R4, R90, 0x8880, RZ ;  /* 0x000088805a047816 */ /* 0x020fca00000000ff */
[----:B------:R-:W-:-:S07]  /*3800*/  IMAD R23, R4, R89, RZ ;  /* 0x0000005904177224 */ /* 0x000fce00078e02ff */
.L_x_99:
[----:B------:R-:W-:Y:S05]  /*3810*/  BSYNC B1 ;  /* 0x0000000000017941 */ /* 0x000fea0003800000 */
.L_x_98:
[----:B------:R-:W-:Y:S01]  /*3820*/  @!P1 IMAD R87, R87, R88, R23 ;  /* 0x0000005857579224 */ /* 0x000fe200078e0217 */
[----:B------:R-:W-:Y:S01]  /*3830*/  IADD3.X R95, R93, R13, R98, P4, P3 ;  /* 0x0000000d5d5f7210 */ /* 0x000fe200027e6462 */
[----:B------:R-:W-:Y:S01]  /*3840*/  BSSY B1, `(.L_x_100) ;  /* 0x000000d000017945 */ /* 0x000fe20003800000 */
[----:B------:R-:W-:Y:S02]  /*3850*/  ISETP.GE.AND P3, PT, R91, 0x81, PT ;  /* 0x000000815b00780c */ /* 0x000fe40003f66270 */
[----:B------:R0:W-:Y:S01]  /*3860*/  @!P1 STG.E.U8 desc[UR36][R6.64+0x39], R87 ;  /* 0x0000395706009986 */ /* 0x0001e2000c101124 */
[----:B------:R-:W-:Y:S02]  /*3870*/  IADD3 R12, P2, R20, R12, RZ ;  /* 0x0000000c140c7210 */ /* 0x000fe40007f5e0ff */
[----:B------:R-:W-:Y:S02]  /*3880*/  ISETP.LT.OR P1, PT, R3, 0x1, !P3 ;  /* 0x000000010300780c */ /* 0x000fe40005f21670 */
[----:B------:R-:W-:-:S02]  /*3890*/  ISETP.GE.AND P0, PT, R91, 0x89, PT ;  /* 0x000000895b00780c */ /* 0x000fc40003f06270 */
[----:B------:R-:W-:Y:S02]  /*38a0*/  IADD3.X R13, R13, R21, R57, P2, !PT ;  /* 0x000000150d0d7210 */ /* 0x000fe400017fe439 */
[C---:B------:R-:W-:Y:S02]  /*38b0*/  ISETP.LT.OR P2, PT, R3.reuse, 0x2, !P3 ;  /* 0x000000020300780c */ /* 0x040fe40005f41670 */
[----:B------:R-:W-:-:S05]  /*38c0*/  ISETP.LT.OR P4, PT, R3, 0x1, !P0 ;  /* 0x000000010300780c */ /* 0x000fca0004781670 */
[----:B0-----:R-:W-:Y:S08]  /*38d0*/  @P1 BRA `(.L_x_101) ;  /* 0x00000000000c1947 */ /* 0x001ff00003800000 */
[----:B------:R-:W5:Y:S02]  /*38e0*/  LDG.E.U8 R90, desc[UR36][R12.64] ;  /* 0x000000240c5a7981 */ /* 0x000f64000c1e1100 */
[----:B-----5:R-:W-:-:S05]  /*38f0*/  PRMT R4, R90, 0x8880, RZ ;  /* 0x000088805a047816 */ /* 0x020fca00000000ff */
[----:B------:R-:W-:-:S07]  /*3900*/  IMAD R23, R4, R89, RZ ;  /* 0x0000005904177224 */ /* 0x000fce00078e02ff */
.L_x_101:
[----:B------:R-:W-:Y:S05]  /*3910*/  BSYNC B1 ;  /* 0x0000000000017941 */ /* 0x000fea0003800000 */
.L_x_100:
[----:B--2---:R-:W-:Y:S01]  /*3920*/  @!P1 IMAD R5, R24, R88, R23 ;  /* 0x0000005818059224 */ /* 0x004fe200078e0217 */
[----:B------:R-:W-:Y:S04]  /*3930*/  BSSY B1, `(.L_x_102) ;  /* 0x0000006000017945 */ /* 0x000fe80003800000 */
[----:B------:R0:W-:Y:S01]  /*3940*/  @!P1 STG.E.U8 desc[UR36][R8.64], R5 ;  /* 0x0000000508009986 */ /* 0x0001e2000c101124 */
[----:B------:R-:W-:Y:S05]  /*3950*/  @P2 BRA `(.L_x_103) ;  /* 0x00000000000c2947 */ /* 0x000fea0003800000 */
[----:B------:R-:W2:Y:S02]  /*3960*/  LDG.E.U8 R90, desc[UR36][R12.64+0x1] ;  /* 0x000001240c5a7981 */ /* 0x000ea4000c1e1100 */
[----:B--2---:R-:W-:-:S05]  /*3970*/  PRMT R4, R90, 0x8880, RZ ;  /* 0x000088805a047816 */ /* 0x004fca00000000ff */
[----:B------:R-:W-:-:S07]  /*3980*/  IMAD R23, R4, R89, RZ ;  /* 0x0000005904177224 */ /* 0x000fce00078e02ff */
.L_x_103:
[----:B------:R-:W-:Y:S05]  /*3990*/  BSYNC B1 ;  /* 0x0000000000017941 */ /* 0x000fea0003800000 */
.L_x_102:
[----:B------:R-:W-:Y:S01]  /*39a0*/  @!P2 IMAD R25, R25, R88, R23 ;  /* 0x000000581919a224 */ /* 0x000fe200078e0217 */
[----:B------:R-:W-:Y:S04]  /*39b0*/  BSSY B1, `(.L_x_104) ;  /* 0x0000006000017945 */ /* 0x000fe80003800000 */
[----:B------:R2:W-:Y:S01]  /*39c0*/  @!P2 STG.E.U8 desc[UR36][R8.64+0x1], R25 ;  /* 0x000001190800a986 */ /* 0x0005e2000c101124 */
[----:B------:R-:W-:Y:S05]  /*39d0*/  @P4 BRA `(.L_x_105) ;  /* 0x00000000000c4947 */ /* 0x000fea0003800000 */
[----:B------:R-:W5:Y:S02]  /*39e0*/  LDG.E.U8 R90, desc[UR36][R94.64] ;  /* 0x000000245e5a7981 */ /* 0x000f64000c1e1100 */
[----:B-----5:R-:W-:-:S05]  /*39f0*/  PRMT R4, R90, 0x8880, RZ ;  /* 0x000088805a047816 */ /* 0x020fca00000000ff */
[----:B------:R-:W-:-:S07]  /*3a00*/  IMAD R23, R4, R89, RZ ;  /* 0x0000005904177224 */ /* 0x000fce00078e02ff */
.L_x_105:
[----:B------:R-:W-:Y:S05]  /*3a10*/  BSYNC B1 ;  /* 0x0000000000017941 */ /* 0x000fea0003800000 */
.L_x_104:
[C---:B------:R-:W-:Y:S01]  /*3a20*/  ISETP.LT.OR P1, PT, R3.reuse, 0x2, !P0 ;  /* 0x000000020300780c */ /* 0x040fe20004721670 */
[----:B0-----:R-:W-:Y:S01]  /*3a30*/  @!P4 IMAD R5, R26, R88, R23 ;  /* 0x000000581a05c224 */ /* 0x001fe200078e0217 */
        /* <DEDUP_REMOVED lines=8> */
.L_x_107:
[----:B------:R-:W-:Y:S05]  /*3ac0*/  BSYNC B1 ;  /* 0x0000000000017941 */ /* 0x000fea0003800000 */
.L_x_106:
[----:B------:R-:W-:Y:S01]  /*3ad0*/  @!P1 IMAD R27, R27, R88, R23 ;  /* 0x000000581b1b9224 */ /* 0x000fe200078e0217 */
[----:B------:R-:W-:Y:S04]  /*3ae0*/  BSSY B1, `(.L_x_108) ;  /* 0x0000006000017945 */ /* 0x000fe80003800000 */
[----:B------:R0:W-:Y:S01]  /*3af0*/  @!P1 STG.E.U8 desc[UR36][R10.64+0x1], R27 ;  /* 0x0000011b0a009986 */ /* 0x0001e2000c101124 */
[----:B------:R-:W-:Y:S05]  /*3b00*/  @P2 BRA `(.L_x_109) ;  /* 0x00000000000c2947 */ /* 0x000fea0003800000 */
[----:B------:R-:W5:Y:S02]  /*3b10*/  LDG.E.U8 R90, desc[UR36][R12.64+0x8] ;  /* 0x000008240c5a7981 */ /* 0x000f64000c1e1100 */
[----:B-----5:R-:W-:-:S05]  /*3b20*/  PRMT R4, R90, 0x8880, RZ ;  /* 0x000088805a047816 */ /* 0x020fca00000000ff */
[----:B------:R-:W-:-:S07]  /*3b30*/  IMAD R23, R4, R89, RZ ;  /* 0x0000005904177224 */ /* 0x000fce00078e02ff */
.L_x_109:
[----:B------:R-:W-:Y:S05]  /*3b40*/  BSYNC B1 ;  /* 0x0000000000017941 */ /* 0x000fea0003800000 */
.L_x_108:
[----:B0-----:R-:W-:Y:S01]  /*3b50*/  @!P2 IMAD R5, R28, R88, R23 ;  /* 0x000000581c05a224 */ /* 0x001fe200078e0217 */
[----:B------:R-:W-:Y:S04]  /*3b60*/  BSSY B1, `(.L_x_110) ;  /* 0x0000006000017945 */ /* 0x000fe80003800000 */
[----:B------:R0:W-:Y:S01]  /*3b70*/  @!P2 STG.E.U8 desc[UR36][R8.64+0x8], R5 ;  /* 0x000008050800a986 */ /* 0x0001e2000c101124 */
[----:B------:R-:W-:Y:S05]  /*3b80*/  @P4 BRA `(.L_x_111) ;  /* 0x00000000000c4947 */ /* 0x000fea0003800000 */
[----:B------:R-:W5:Y:S02]  /*3b90*/  LDG.E.U8 R90, desc[UR36][R12.64+0x9] ;  /* 0x000009240c5a7981 */ /* 0x000f64000c1e1100 */
[----:B-----5:R-:W-:-:S05]  /*3ba0*/  PRMT R4, R90, 0x8880, RZ ;  /* 0x000088805a047816 */ /* 0x020fca00000000ff */
[----:B------:R-:W-:-:S07]  /*3bb0*/  IMAD R23, R4, R89, RZ ;  /* 0x0000005904177224 */ /* 0x000fce00078e02ff */
.L_x_111:
[----:B------:R-:W-:Y:S05]  /*3bc0*/  BSYNC B1 ;  /* 0x0000000000017941 */ /* 0x000fea0003800000 */
.L_x_110:
        /* <DEDUP_REMOVED lines=10> */
.L_x_113:
[----:B------:R-:W-:Y:S05]  /*3c70*/  BSYNC B1 ;  /* 0x0000000000017941 */ /* 0x000fea0003800000 */
.L_x_112:
[----:B0-----:R-:W-:Y:S01]  /*3c80*/  @!P1 IMAD R5, R30, R88, R23 ;  /* 0x000000581e059224 */ /* 0x001fe200078e0217 */
[----:B------:R-:W-:Y:S04]  /*3c90*/  BSSY B1, `(.L_x_114) ;  /* 0x0000006000017945 */ /* 0x000fe80003800000 */
[----:B------:R0:W-:Y:S01]  /*3ca0*/  @!P1 STG.E.U8 desc[UR36][R10.64+0x8], R5 ;  /* 0x000008050a009986 */ /* 0x0001e2000c101124 */
[----:B------:R-:W-:Y:S05]  /*3cb0*/  @P2 BRA `(.L_x_115) ;  /* 0x00000000000c2947 */ /* 0x000fea0003800000 */
[----:B------:R-:W5:Y:S02]  /*3cc0*/  LDG.E.U8 R90, desc[UR36][R94.64+0x9] ;  /* 0x000009245e5a7981 */ /* 0x000f64000c1e1100 */
[----:B-----5:R-:W-:-:S05]  /*3cd0*/  PRMT R4, R90, 0x8880, RZ ;  /* 0x000088805a047816 */ /* 0x020fca00000000ff */
[----:B------:R-:W-:-:S07]  /*3ce0*/  IMAD R23, R4, R89, RZ ;  /* 0x0000005904177224 */ /* 0x000fce00078e02ff */
.L_x_115:
[----:B------:R-:W-:Y:S05]  /*3cf0*/  BSYNC B1 ;  /* 0x0000000000017941 */ /* 0x000fea0003800000 */
.L_x_114:
[----:B------:R-:W-:Y:S01]  /*3d00*/  @!P2 IMAD R31, R31, R88, R23 ;  /* 0x000000581f1fa224 */ /* 0x000fe200078e0217 */
[----:B------:R-:W-:Y:S04]  /*3d10*/  BSSY B1, `(.L_x_116) ;  /* 0x0000006000017945 */ /* 0x000fe80003800000 */
[----:B------:R0:W-:Y:S01]  /*3d20*/  @!P2 STG.E.U8 desc[UR36][R10.64+0x9], R31 ;  /* 0x0000091f0a00a986 */ /* 0x0001e2000c101124 */
[----:B------:R-:W-:Y:S05]  /*3d30*/  @P4 BRA `(.L_x_117) ;  /* 0x00000000000c4947 */ /* 0x000fea0003800000 */
[----:B------:R-:W5:Y:S02]  /*3d40*/  LDG.E.U8 R90, desc[UR36][R12.64+0x10] ;  /* 0x000010240c5a7981 */ /* 0x000f64000c1e1100 */
[----:B-----5:R-:W-:-:S05]  /*3d50*/  PRMT R4, R90, 0x8880, RZ ;  /* 0x000088805a047816 */ /* 0x020fca00000000ff */
[----:B------:R-:W-:-:S07]  /*3d60*/  IMAD R23, R4, R89, RZ ;  /* 0x0000005904177224 */ /* 0x000fce00078e02ff */
.L_x_117:
[----:B------:R-:W-:Y:S05]  /*3d70*/  BSYNC B1 ;  /* 0x0000000000017941 */ /* 0x000fea0003800000 */
.L_x_116:
        /* <DEDUP_REMOVED lines=10> */
.L_x_119:
[----:B------:R-:W-:Y:S05]  /*3e20*/  BSYNC B1 ;  /* 0x0000000000017941 */ /* 0x000fea0003800000 */
.L_x_118:
[----:B------:R-:W-:Y:S01]  /*3e30*/  @!P1 IMAD R33, R33, R88, R23 ;  /* 0x0000005821219224 */ /* 0x000fe200078e0217 */
[----:B------:R-:W-:Y:S04]  /*3e40*/  BSSY B1, `(.L_x_120) ;  /* 0x0000006000017945 */ /* 0x000fe80003800000 */
[----:B------:R0:W-:Y:S01]  /*3e50*/  @!P1 STG.E.U8 desc[UR36][R8.64+0x11], R33 ;  /* 0x0000112108009986 */ /* 0x0001e2000c101124 */
[----:B------:R-:W-:Y:S05]  /*3e60*/  @P2 BRA `(.L_x_121) ;  /* 0x00000000000c2947 */ /* 0x000fea0003800000 */
[----:B------:R-:W5:Y:S02]  /*3e70*/  LDG.E.U8 R90, desc[UR36][R94.64+0x10] ;  /* 0x000010245e5a7981 */ /* 0x000f64000c1e1100 */
[----:B-----5:R-:W-:-:S05]  /*3e80*/  PRMT R4, R90, 0x8880, RZ ;  /* 0x000088805a047816 */ /* 0x020fca00000000ff */
[----:B------:R-:W-:-:S07]  /*3e90*/  IMAD R23, R4, R89, RZ ;  /* 0x0000005904177224 */ /* 0x000fce00078e02ff */
.L_x_121:
[----:B------:R-:W-:Y:S05]  /*3ea0*/  BSYNC B1 ;  /* 0x0000000000017941 */ /* 0x000fea0003800000 */
.L_x_120:
[----:B0-----:R-:W-:Y:S01]  /*3eb0*/  @!P2 IMAD R5, R34, R88, R23 ;  /* 0x000000582205a224 */ /* 0x001fe200078e0217 */
[----:B------:R-:W-:Y:S04]  /*3ec0*/  BSSY B1, `(.L_x_122) ;  /* 0x0000006000017945 */ /* 0x000fe80003800000 */
[----:B------:R0:W-:Y:S01]  /*3ed0*/  @!P2 STG.E.U8 desc[UR36][R10.64+0x10], R5 ;  /* 0x000010050a00a986 */ /* 0x0001e2000c101124 */
[----:B------:R-:W-:Y:S05]  /*3ee0*/  @P4 BRA `(.L_x_123) ;  /* 0x00000000000c4947 */ /* 0x000fea0003800000 */
[----:B------:R-:W5:Y:S02]  /*3ef0*/  LDG.E.U8 R90, desc[UR36][R94.64+0x11] ;  /* 0x000011245e5a7981 */ /* 0x000f64000c1e1100 */
[----:B-----5:R-:W-:-:S05]  /*3f00*/  PRMT R4, R90, 0x8880, RZ ;  /* 0x000088805a047816 */ /* 0x020fca00000000ff */
[----:B------:R-:W-:-:S07]  /*3f10*/  IMAD R23, R4, R89, RZ ;  /* 0x0000005904177224 */ /* 0x000fce00078e02ff */
.L_x_123:
[----:B------:R-:W-:Y:S05]  /*3f20*/  BSYNC B1 ;  /* 0x0000000000017941 */ /* 0x000fea0003800000 */
.L_x_122:
        /* <DEDUP_REMOVED lines=10> */
.L_x_125:
[----:B------:R-:W-:Y:S05]  /*3fd0*/  BSYNC B1 ;  /* 0x0000000000017941 */ /* 0x000fea0003800000 */
.L_x_124:
[----:B0-----:R-:W-:Y:S01]  /*3fe0*/  @!P1 IMAD R5, R36, R88, R23 ;  /* 0x0000005824059224 */ /* 0x001fe200078e0217 */
[----:B------:R-:W-:Y:S04]  /*3ff0*/  BSSY B1, `(.L_x_126) ;  /* 0x0000006000017945 */ /* 0x000fe80003800000 */
[----:B------:R0:W-:Y:S01]  /*4000*/  @!P1 STG.E.U8 desc[UR36][R8.64+0x18], R5 ;  /* 0x0000180508009986 */ /* 0x0001e2000c101124 */
[----:B------:R-:W-:Y:S05]  /*4010*/  @P2 BRA `(.L_x_127) ;  /* 0x00000000000c2947 */ /* 0x000fea0003800000 */
[----:B------:R-:W5:Y:S02]  /*4020*/  LDG.E.U8 R90, desc[UR36][R12.64+0x19] ;  /* 0x000019240c5a7981 */ /* 0x000f64000c1e1100 */
[----:B-----5:R-:W-:-:S05]  /*4030*/  PRMT R4, R90, 0x8880, RZ ;  /* 0x000088805a047816 */ /* 0x020fca00000000ff */
[----:B------:R-:W-:-:S07]  /*4040*/  IMAD R23, R4, R89, RZ ;  /* 0x0000005904177224 */ /* 0x000fce00078e02ff */
.L_x_127:
[----:B------:R-:W-:Y:S05]  /*4050*/  BSYNC B1 ;  /* 0x0000000000017941 */ /* 0x000fea0003800000 */
.L_x_126:
[----:B------:R-:W-:Y:S01]  /*4060*/  @!P2 IMAD R37, R37, R88, R23 ;  /* 0x000000582525a224 */ /* 0x000fe200078e0217 */
[----:B------:R-:W-:Y:S04]  /*4070*/  BSSY B1, `(.L_x_128) ;  /* 0x0000006000017945 */ /* 0x000fe80003800000 */
[----:B------:R0:W-:Y:S01]  /*4080*/  @!P2 STG.E.U8 desc[UR36][R8.64+0x19], R37 ;  /* 0x000019250800a986 */ /* 0x0001e2000c101124 */
[----:B------:R-:W-:Y:S05]  /*4090*/  @P4 BRA `(.L_x_129) ;  /* 0x00000000000c4947 */ /* 0x000fea0003800000 */
[----:B------:R-:W5:Y:S02]  /*40a0*/  LDG.E.U8 R90, desc[UR36][R94.64+0x18] ;  /* 0x000018245e5a7981 */ /* 0x000f64000c1e1100 */
[----:B-----5:R-:W-:-:S05]  /*40b0*/  PRMT R4, R90, 0x8880, RZ ;  /* 0x000088805a047816 */ /* 0x020fca00000000ff */
[----:B------:R-:W-:-:S07]  /*40c0*/  IMAD R23, R4, R89, RZ ;  /* 0x0000005904177224 */ /* 0x000fce00078e02ff */
.L_x_129:
[----:B------:R-:W-:Y:S05]  /*40d0*/  BSYNC B1 ;  /* 0x0000000000017941 */ /* 0x000fea0003800000 */
.L_x_128:
        /* <DEDUP_REMOVED lines=10> */
.L_x_131:
[----:B------:R-:W-:Y:S05]  /*4180*/  BSYNC B1 ;  /* 0x0000000000017941 */ /* 0x000fea0003800000 */
.L_x_130:
[----:B------:R-:W-:Y:S01]  /*4190*/  @!P1 IMAD R39, R39, R88, R23 ;  /* 0x0000005827279224 */ /* 0x000fe200078e0217 */
[----:B------:R-:W-:Y:S04]  /*41a0*/  BSSY B1, `(.L_x_132) ;  /* 0x0000006000017945 */ /* 0x000fe80003800000 */
[----:B------:R0:W-:Y:S01]  /*41b0*/  @!P1 STG.E.U8 desc[UR36][R10.64+0x19], R39 ;  /* 0x000019270a009986 */ /* 0x0001e2000c101124 */
[----:B------:R-:W-:Y:S05]  /*41c0*/  @P2 BRA `(.L_x_133) ;  /* 0x00000000000c2947 */ /* 0x000fea0003800000 */
[----:B------:R-:W5:Y:S02]  /*41d0*/  LDG.E.U8 R90, desc[UR36][R12.64+0x20] ;  /* 0x000020240c5a7981 */ /* 0x000f64000c1e1100 */
[----:B-----5:R-:W-:-:S05]  /*41e0*/  PRMT R4, R90, 0x8880, RZ ;  /* 0x000088805a047816 */ /* 0x020fca00000000ff */
[----:B------:R-:W-:-:S07]  /*41f0*/  IMAD R23, R4, R89, RZ ;  /* 0x0000005904177224 */ /* 0x000fce00078e02ff */
.L_x_133:
[----:B------:R-:W-:Y:S05]  /*4200*/  BSYNC B1 ;  /* 0x0000000000017941 */ /* 0x000fea0003800000 */
.L_x_132:
[----:B0-----:R-:W-:Y:S01]  /*4210*/  @!P2 IMAD R5, R40, R88, R23 ;  /* 0x000000582805a224 */ /* 0x001fe200078e0217 */
[----:B------:R-:W-:Y:S04]  /*4220*/  BSSY B1, `(.L_x_134) ;  /* 0x0000006000017945 */ /* 0x000fe80003800000 */
[----:B------:R0:W-:Y:S01]  /*4230*/  @!P2 STG.E.U8 desc[UR36][R8.64+0x20], R5 ;  /* 0x000020050800a986 */ /* 0x0001e2000c101124 */
[----:B------:R-:W-:Y:S05]  /*4240*/  @P4 BRA `(.L_x_135) ;  /* 0x00000000000c4947 */ /* 0x000fea0003800000 */
[----:B------:R-:W5:Y:S02]  /*4250*/  LDG.E.U8 R90, desc[UR36][R12.64+0x21] ;  /* 0x000021240c5a7981 */ /* 0x000f64000c1e1100 */
[----:B-----5:R-:W-:-:S05]  /*4260*/  PRMT R4, R90, 0x8880, RZ ;  /* 0x000088805a047816 */ /* 0x020fca00000000ff */
[----:B------:R-:W-:-:S07]  /*4270*/  IMAD R23, R4, R89, RZ ;  /* 0x0000005904177224 */ /* 0x000fce00078e02ff */
.L_x_135:
[----:B------:R-:W-:Y:S05]  /*4280*/  BSYNC B1 ;  /* 0x0000000000017941 */ /* 0x000fea0003800000 */
.L_x_134:
        /* <DEDUP_REMOVED lines=10> */
.L_x_137:
[----:B------:R-:W-:Y:S05]  /*4330*/  BSYNC B1 ;  /* 0x0000000000017941 */ /* 0x000fea0003800000 */
.L_x_136:
[----:B0-----:R-:W-:Y:S01]  /*4340*/  @!P1 IMAD R5, R42, R88, R23 ;  /* 0x000000582a059224 */ /* 0x001fe200078e0217 */
[----:B------:R-:W-:Y:S04]  /*4350*/  BSSY B1, `(.L_x_138) ;  /* 0x0000006000017945 */ /* 0x000fe80003800000 */
[----:B------:R0:W-:Y:S01]  /*4360*/  @!P1 STG.E.U8 desc[UR36][R10.64+0x20], R5 ;  /* 0x000020050a009986 */ /* 0x0001e2000c101124 */
[----:B------:R-:W-:Y:S05]  /*4370*/  @P2 BRA `(.L_x_139) ;  /* 0x00000000000c2947 */ /* 0x000fea0003800000 */
[----:B------:R-:W5:Y:S02]  /*4380*/  LDG.E.U8 R90, desc[UR36][R94.64+0x21] ;  /* 0x000021245e5a7981 */ /* 0x000f64000c1e1100 */
[----:B-----5:R-:W-:-:S05]  /*4390*/  PRMT R4, R90, 0x8880, RZ ;  /* 0x000088805a047816 */ /* 0x020fca00000000ff */
[----:B------:R-:W-:-:S07]  /*43a0*/  IMAD R23, R4, R89, RZ ;  /* 0x0000005904177224 */ /* 0x000fce00078e02ff */
.L_x_139:
[----:B------:R-:W-:Y:S05]  /*43b0*/  BSYNC B1 ;  /* 0x0000000000017941 */ /* 0x000fea0003800000 */
.L_x_138:
[----:B------:R-:W-:Y:S01]  /*43c0*/  @!P2 IMAD R43, R43, R88, R23 ;  /* 0x000000582b2ba224 */ /* 0x000fe200078e0217 */
[----:B------:R-:W-:Y:S04]  /*43d0*/  BSSY B1, `(.L_x_140) ;  /* 0x0000006000017945 */ /* 0x000fe80003800000 */
[----:B------:R0:W-:Y:S01]  /*43e0*/  @!P2 STG.E.U8 desc[UR36][R10.64+0x21], R43 ;  /* 0x0000212b0a00a986 */ /* 0x0001e2000c101124 */
[----:B------:R-:W-:Y:S05]  /*43f0*/  @P4 BRA `(.L_x_141) ;  /* 0x00000000000c4947 */ /* 0x000fea0003800000 */
[----:B------:R-:W5:Y:S02]  /*4400*/  LDG.E.U8 R90, desc[UR36][R12.64+0x28] ;  /* 0x000028240c5a7981 */ /* 0x000f64000c1e1100 */
[----:B-----5:R-:W-:-:S05]  /*4410*/  PRMT R4, R90, 0x8880, RZ ;  /* 0x000088805a047816 */ /* 0x020fca00000000ff */
[----:B------:R-:W-:-:S07]  /*4420*/  IMAD R23, R4, R89, RZ ;  /* 0x0000005904177224 */ /* 0x000fce00078e02ff */
.L_x_141:
[----:B------:R-:W-:Y:S05]  /*4430*/  BSYNC B1 ;  /* 0x0000000000017941 */ /* 0x000fea0003800000 */
.L_x_140:
        /* <DEDUP_REMOVED lines=10> */
.L_x_143:
[----:B------:R-:W-:Y:S05]  /*44e0*/  BSYNC B1 ;  /* 0x0000000000017941 */ /* 0x000fea0003800000 */
.L_x_142:
[----:B------:R-:W-:Y:S01]  /*44f0*/  @!P1 IMAD R45, R45, R88, R23 ;  /* 0x000000582d2d9224 */ /* 0x000fe200078e0217 */
[----:B------:R-:W-:Y:S04]  /*4500*/  BSSY B1, `(.L_x_144) ;  /* 0x0000006000017945 */ /* 0x000fe80003800000 */
[----:B------:R0:W-:Y:S01]  /*4510*/  @!P1 STG.E.U8 desc[UR36][R8.64+0x29], R45 ;  /* 0x0000292d08009986 */ /* 0x0001e2000c101124 */
[----:B------:R-:W-:Y:S05]  /*4520*/  @P2 BRA `(.L_x_145) ;  /* 0x00000000000c2947 */ /* 0x000fea0003800000 */
[----:B------:R-:W5:Y:S02]  /*4530*/  LDG.E.U8 R90, desc[UR36][R94.64+0x28] ;  /* 0x000028245e5a7981 */ /* 0x000f64000c1e1100 */
[----:B-----5:R-:W-:-:S05]  /*4540*/  PRMT R4, R90, 0x8880, RZ ;  /* 0x000088805a047816 */ /* 0x020fca00000000ff */
[----:B------:R-:W-:-:S07]  /*4550*/  IMAD R23, R4, R89, RZ ;  /* 0x0000005904177224 */ /* 0x000fce00078e02ff */
.L_x_145:
[----:B------:R-:W-:Y:S05]  /*4560*/  BSYNC B1 ;  /* 0x0000000000017941 */ /* 0x000fea0003800000 */
.L_x_144:
[----:B0-----:R-:W-:Y:S01]  /*4570*/  @!P2 IMAD R5, R46, R88, R23 ;  /* 0x000000582e05a224 */ /* 0x001fe200078e0217 */
[----:B------:R-:W-:Y:S04]  /*4580*/  BSSY B1, `(.L_x_146) ;  /* 0x0000006000017945 */ /* 0x000fe80003800000 */
[----:B------:R0:W-:Y:S01]  /*4590*/  @!P2 STG.E.U8 desc[UR36][R10.64+0x28], R5 ;  /* 0x000028050a00a986 */ /* 0x0001e2000c101124 */
[----:B------:R-:W-:Y:S05]  /*45a0*/  @P4 BRA `(.L_x_147) ;  /* 0x00000000000c4947 */ /* 0x000fea0003800000 */
[----:B------:R-:W5:Y:S02]  /*45b0*/  LDG.E.U8 R90, desc[UR36][R94.64+0x29] ;  /* 0x000029245e5a7981 */ /* 0x000f64000c1e1100 */
[----:B-----5:R-:W-:-:S05]  /*45c0*/  PRMT R4, R90, 0x8880, RZ ;  /* 0x000088805a047816 */ /* 0x020fca00000000ff */
[----:B------:R-:W-:-:S07]  /*45d0*/  IMAD R23, R4, R89, RZ ;  /* 0x0000005904177224 */ /* 0x000fce00078e02ff */
.L_x_147:
[----:B------:R-:W-:Y:S05]  /*45e0*/  BSYNC B1 ;  /* 0x0000000000017941 */ /* 0x000fea0003800000 */
.L_x_146:
        /* <DEDUP_REMOVED lines=10> */
.L_x_149:
[----:B------:R-:W-:Y:S05]  /*4690*/  BSYNC B1 ;  /* 0x0000000000017941 */ /* 0x000fea0003800000 */
.L_x_148:
[----:B0-----:R-:W-:Y:S01]  /*46a0*/  @!P1 IMAD R5, R48, R88, R23 ;  /* 0x0000005830059224 */ /* 0x001fe200078e0217 */
[----:B------:R-:W-:Y:S04]  /*46b0*/  BSSY B1, `(.L_x_150) ;  /* 0x0000006000017945 */ /* 0x000fe80003800000 */
[----:B------:R0:W-:Y:S01]  /*46c0*/  @!P1 STG.E.U8 desc[UR36][R8.64+0x30], R5 ;  /* 0x0000300508009986 */ /* 0x0001e2000c101124 */
[----:B------:R-:W-:Y:S05]  /*46d0*/  @P2 BRA `(.L_x_151) ;  /* 0x00000000000c2947 */ /* 0x000fea0003800000 */
[----:B------:R-:W5:Y:S02]  /*46e0*/  LDG.E.U8 R90, desc[UR36][R12.64+0x31] ;  /* 0x000031240c5a7981 */ /* 0x000f64000c1e1100 */
[----:B-----5:R-:W-:-:S05]  /*46f0*/  PRMT R4, R90, 0x8880, RZ ;  /* 0x000088805a047816 */ /* 0x020fca00000000ff */
[----:B------:R-:W-:-:S07]  /*4700*/  IMAD R23, R4, R89, RZ ;  /* 0x0000005904177224 */ /* 0x000fce00078e02ff */
.L_x_151:
[----:B------:R-:W-:Y:S05]  /*4710*/  BSYNC B1 ;  /* 0x0000000000017941 */ /* 0x000fea0003800000 */
.L_x_150:
[----:B------:R-:W-:Y:S01]  /*4720*/  @!P2 IMAD R49, R49, R88, R23 ;  /* 0x000000583131a224 */ /* 0x000fe200078e0217 */
[----:B------:R-:W-:Y:S04]  /*4730*/  BSSY B1, `(.L_x_152) ;  /* 0x0000006000017945 */ /* 0x000fe80003800000 */
[----:B------:R0:W-:Y:S01]  /*4740*/  @!P2 STG.E.U8 desc[UR36][R8.64+0x31], R49 ;  /* 0x000031310800a986 */ /* 0x0001e2000c101124 */
[----:B------:R-:W-:Y:S05]  /*4750*/  @P4 BRA `(.L_x_153) ;  /* 0x00000000000c4947 */ /* 0x000fea0003800000 */
[----:B------:R-:W5:Y:S02]  /*4760*/  LDG.E.U8 R90, desc[UR36][R94.64+0x30] ;  /* 0x000030245e5a7981 */ /* 0x000f64000c1e1100 */
[----:B-----5:R-:W-:-:S05]  /*4770*/  PRMT R4, R90, 0x8880, RZ ;  /* 0x000088805a047816 */ /* 0x020fca00000000ff */
[----:B------:R-:W-:-:S07]  /*4780*/  IMAD R23, R4, R89, RZ ;  /* 0x0000005904177224 */ /* 0x000fce00078e02ff */
.L_x_153:
[----:B------:R-:W-:Y:S05]  /*4790*/  BSYNC B1 ;  /* 0x0000000000017941 */ /* 0x000fea0003800000 */
.L_x_152:
[C---:B------:R-:W-:Y:S01]  /*47a0*/  ISETP.LT.OR P1, PT, R3.reuse, 0x32, !P0 ;  /* 0x000000320300780c */ /* 0x040fe20004721670 */
[----:B0-----:R-:W-:Y:S01]  /*47b0*/  @!P4 IMAD R5, R50, R88, R23 ;  /* 0x000000583205c224 */ /* 0x001fe200078e0217 */
[----:B------:R-:W-:Y:S01]  /*47c0*/  BSSY B1, `(.L_x_154) ;  /* 0x0000009000017945 */ /* 0x000fe20003800000 */
[C---:B------:R-:W-:Y:S02]  /*47d0*/  ISETP.LT.OR P2, PT, R3.reuse, 0x39, !P3 ;  /* 0x000000390300780c */ /* 0x040fe40005f41670 */
[C---:B------:R-:W-:Y:S01]  /*47e0*/  ISETP.LT.OR P3, PT, R3.reuse, 0x3a, !P3 ;  /* 0x0000003a0300780c */ /* 0x040fe20005f61670 */
[----:B------:R0:W-:Y:S01]  /*47f0*/  @!P4 STG.E.U8 desc[UR36][R10.64+0x30], R5 ;  /* 0x000030050a00c986 */ /* 0x0001e2000c101124 */
[----:B------:R-:W-:-:S06]  /*4800*/  ISETP.LT.OR P4, PT, R3, 0x39, !P0 ;  /* 0x000000390300780c */ /* 0x000fcc0004781670 */
[----:B------:R-:W-:Y:S07]  /*4810*/  @P1 BRA `(.L_x_155) ;  /* 0x00000000000c1947 */ /* 0x000fee0003800000 */
[----:B------:R-:W5:Y:S02]  /*4820*/  LDG.E.U8 R90, desc[UR36][R94.64+0x31] ;  /* 0x000031245e5a7981 */ /* 0x000f64000c1e1100 */
[----:B-----5:R-:W-:-:S05]  /*4830*/  PRMT R4, R90, 0x8880, RZ ;  /* 0x000088805a047816 */ /* 0x020fca00000000ff */
[----:B------:R-:W-:-:S07]  /*4840*/  IMAD R23, R4, R89, RZ ;  /* 0x0000005904177224 */ /* 0x000fce00078e02ff */
.L_x_155:
[----:B------:R-:W-:Y:S05]  /*4850*/  BSYNC B1 ;  /* 0x0000000000017941 */ /* 0x000fea0003800000 */
.L_x_154:
[----:B------:R-:W-:Y:S01]  /*4860*/  @!P1 IMAD R51, R51, R88, R23 ;  /* 0x0000005833339224 */ /* 0x000fe200078e0217 */
[----:B------:R-:W-:Y:S04]  /*4870*/  BSSY B1, `(.L_x_156) ;  /* 0x0000006000017945 */ /* 0x000fe80003800000 */
[----:B------:R0:W-:Y:S01]  /*4880*/  @!P1 STG.E.U8 desc[UR36][R10.64+0x31], R51 ;  /* 0x000031330a009986 */ /* 0x0001e2000c101124 */
[----:B------:R-:W-:Y:S05]  /*4890*/  @P2 BRA `(.L_x_157) ;  /* 0x00000000000c2947 */ /* 0x000fea0003800000 */
[----:B------:R-:W5:Y:S02]  /*48a0*/  LDG.E.U8 R90, desc[UR36][R12.64+0x38] ;  /* 0x000038240c5a7981 */ /* 0x000f64000c1e1100 */
[----:B-----5:R-:W-:-:S05]  /*48b0*/  PRMT R4, R90, 0x8880, RZ ;  /* 0x000088805a047816 */ /* 0x020fca00000000ff */
[----:B------:R-:W-:-:S07]  /*48c0*/  IMAD R23, R4, R89, RZ ;  /* 0x0000005904177224 */ /* 0x000fce00078e02ff */
.L_x_157:
[----:B------:R-:W-:Y:S05]  /*48d0*/  BSYNC B1 ;  /* 0x0000000000017941 */ /* 0x000fea0003800000 */
.L_x_156:
[----:B0-----:R-:W-:Y:S01]  /*48e0*/  @!P2 IMAD R5, R52, R88, R23 ;  /* 0x000000583405a224 */ /* 0x001fe200078e0217 */
[----:B------:R-:W-:Y:S04]  /*48f0*/  BSSY B1, `(.L_x_158) ;  /* 0x0000006000017945 */ /* 0x000fe80003800000 */
[----:B------:R0:W-:Y:S01]  /*4900*/  @!P2 STG.E.U8 desc[UR36][R8.64+0x38], R5 ;  /* 0x000038050800a986 */ /* 0x0001e2000c101124 */
[----:B------:R-:W-:Y:S05]  /*4910*/  @P3 BRA `(.L_x_159) ;  /* 0x00000000000c3947 */ /* 0x000fea0003800000 */
[----:B------:R-:W5:Y:S02]  /*4920*/  LDG.E.U8 R90, desc[UR36][R12.64+0x39] ;  /* 0x000039240c5a7981 */ /* 0x000f64000c1e1100 */
[----:B-----5:R-:W-:-:S05]  /*4930*/  PRMT R4, R90, 0x8880, RZ ;  /* 0x000088805a047816 */ /* 0x020fca00000000ff */
[----:B------:R-:W-:-:S07]  /*4940*/  IMAD R23, R4, R89, RZ ;  /* 0x0000005904177224 */ /* 0x000fce00078e02ff */
.L_x_159:
[----:B------:R-:W-:Y:S05]  /*4950*/  BSYNC B1 ;  /* 0x0000000000017941 */ /* 0x000fea0003800000 */
.L_x_158:
[----:B------:R-:W-:Y:S01]  /*4960*/  @!P3 IMAD R53, R53, R88, R23 ;  /* 0x000000583535b224 */ /* 0x000fe200078e0217 */
[----:B------:R-:W-:Y:S04]  /*4970*/  BSSY B1, `(.L_x_160) ;  /* 0x0000006000017945 */ /* 0x000fe80003800000 */
[----:B------:R0:W-:Y:S01]  /*4980*/  @!P3 STG.E.U8 desc[UR36][R8.64+0x39], R53 ;  /* 0x000039350800b986 */ /* 0x0001e2000c101124 */
[----:B------:R-:W-:Y:S05]  /*4990*/  @P4 BRA `(.L_x_161) ;  /* 0x00000000000c4947 */ /* 0x000fea0003800000 */
[----:B------:R-:W5:Y:S02]  /*49a0*/  LDG.E.U8 R90, desc[UR36][R94.64+0x38] ;  /* 0x000038245e5a7981 */ /* 0x000f64000c1e1100 */
[----:B-----5:R-:W-:-:S05]  /*49b0*/  PRMT R4, R90, 0x8880, RZ ;  /* 0x000088805a047816 */ /* 0x020fca00000000ff */
[----:B------:R-:W-:-:S07]  /*49c0*/  IMAD R23, R4, R89, RZ ;  /* 0x0000005904177224 */ /* 0x000fce00078e02ff */
.L_x_161:
[----:B------:R-:W-:Y:S05]  /*49d0*/  BSYNC B1 ;  /* 0x0000000000017941 */ /* 0x000fea0003800000 */
.L_x_160:
[----:B0-----:R-:W-:Y:S01]  /*49e0*/  @!P4 IMAD R5, R54, R88, R23 ;  /* 0x000000583605c224 */ /* 0x001fe200078e0217 */
[----:B------:R-:W-:Y:S01]  /*49f0*/  ISETP.LT.OR P0, PT, R3, 0x3a, !P0 ;  /* 0x0000003a0300780c */ /* 0x000fe20004701670 */
[----:B------:R-:W-:Y:S03]  /*4a00*/  BSSY B1, `(.L_x_162) ;  /* 0x0000006000017945 */ /* 0x000fe60003800000 */
[----:B------:R0:W-:Y:S09]  /*4a10*/  @!P4 STG.E.U8 desc[UR36][R10.64+0x38], R5 ;  /* 0x000038050a00c986 */ /* 0x0001f2000c101124 */
[----:B------:R-:W-:Y:S05]  /*4a20*/  @P0 BRA `(.L_x_163) ;  /* 0x00000000000c0947 */ /* 0x000fea0003800000 */
[----:B------:R-:W5:Y:S02]  /*4a30*/  LDG.E.U8 R90, desc[UR36][R94.64+0x39] ;  /* 0x000039245e5a7981 */ /* 0x000f64000c1e1100 */
[----:B-----5:R-:W-:-:S05]  /*4a40*/  PRMT R4, R90, 0x8880, RZ ;  /* 0x000088805a047816 */ /* 0x020fca00000000ff */
[----:B------:R-:W-:-:S07]  /*4a50*/  IMAD R23, R4, R89, RZ ;  /* 0x0000005904177224 */ /* 0x000fce00078e02ff */
.L_x_163:
[----:B------:R-:W-:Y:S05]  /*4a60*/  BSYNC B1 ;  /* 0x0000000000017941 */ /* 0x000fea0003800000 */
.L_x_162:
[----:B------:R-:W-:Y:S01]  /*4a70*/  IMAD R23, R55, R88, R23 ;  /* 0x0000005837177224 */ /* 0x000fe200078e0217 */
[----:B------:R-:W-:Y:S06]  /*4a80*/  @P0 BRA `(.L_x_164) ;  /* 0x0000000c00180947 */ /* 0x000fec0003800000 */
[----:B------:R0:W-:Y:S01]  /*4a90*/  STG.E.U8 desc[UR36][R10.64+0x39], R23 ;  /* 0x000039170a007986 */ /* 0x0001e2000c101124 */
[----:B------:R-:W-:Y:S05]  /*4aa0*/  BRA `(.L_x_164) ;  /* 0x0000000c00107947 */ /* 0x000fea0003800000 */
.L_x_35:
[C---:B------:R-:W-:Y:S02]  /*4ab0*/  ISETP.GE.AND P2, PT, R91.reuse, 0x1, PT ;  /* 0x000000015b00780c */ /* 0x040fe40003f46270 */
[----:B------:R-:W-:Y:S02]  /*4ac0*/  ISETP.GE.AND P1, PT, R91, 0x9, PT ;  /* 0x000000095b00780c */ /* 0x000fe40003f26270 */
[C---:B------:R-:W-:Y:S02]  /*4ad0*/  ISETP.LT.OR P0, PT, R3.reuse, 0x1, !P2 ;  /* 0x000000010300780c */ /* 0x040fe40005701670 */
[C---:B------:R-:W-:Y:S02]  /*4ae0*/  ISETP.LT.OR P3, PT, R3.reuse, 0x2, !P2 ;  /* 0x000000020300780c */ /* 0x040fe40005761670 */
[----:B------:R-:W-:-:S09]  /*4af0*/  ISETP.LT.OR P4, PT, R3, 0x1, !P1 ;  /* 0x000000010300780c */ /* 0x000fd20004f81670 */
[-C--:B------:R-:W-:Y:S02]  /*4b00*/  @!P0 IMAD R5, R56, R88.reuse, RZ ;  /* 0x0000005838058224 */ /* 0x080fe400078e02ff */
[-C--:B------:R-:W-:Y:S02]  /*4b10*/  @!P3 IMAD R57, R57, R88.reuse, RZ ;  /* 0x000000583939b224 */ /* 0x080fe400078e02ff */
[----:B------:R-:W-:Y:S01]  /*4b20*/  @!P4 IMAD R13, R58, R88, RZ ;  /* 0x000000583a0dc224 */ /* 0x000fe200078e02ff */
[----:B------:R0:W-:Y:S01]  /*4b30*/  @!P0 STG.E.U8 desc[UR36][R14.64], R5 ;  /* 0x000000050e008986 */ /* 0x0001e2000c101124 */
[----:B------:R-:W-:-:S03]  /*4b40*/  ISETP.LT.OR P0, PT, R3, 0x2, !P1 ;  /* 0x000000020300780c */ /* 0x000fc60004f01670 */
[----:B------:R-:W-:Y:S01]  /*4b50*/  @!P3 STG.E.U8 desc[UR36][R14.64+0x1], R57 ;  /* 0x000001390e00b986 */ /* 0x000fe2000c101124 */
[----:B------:R-:W-:-:S03]  /*4b60*/  ISETP.LT.OR P3, PT, R3, 0x9, !P2 ;  /* 0x000000090300780c */ /* 0x000fc60005761670 */
[----:B------:R1:W-:Y:S01]  /*4b70*/  @!P4 STG.E.U8 desc[UR36][R6.64], R13 ;  /* 0x0000000d0600c986 */ /* 0x0003e2000c101124 */
[----:B------:R-:W-:-:S05]  /*4b80*/  ISETP.LT.OR P4, PT, R3, 0xa, !P2 ;  /* 0x0000000a0300780c */ /* 0x000fca0005781670 */
[----:B------:R-:W-:-:S04]  /*4b90*/  @!P0 IMAD R59, R59, R88, RZ ;  /* 0x000000583b3b8224 */ /* 0x000fc800078e02ff */
[-C--:B0-----:R-:W-:Y:S01]  /*4ba0*/  @!P3 IMAD R5, R60, R88.reuse, RZ ;  /* 0x000000583c05b224 */ /* 0x081fe200078e02ff */
[----:B------:R-:W-:Y:S01]  /*4bb0*/  @!P0 STG.E.U8 desc[UR36][R6.64+0x1], R59 ;  /* 0x0000013b06008986 */ /* 0x000fe2000c101124 */
[----:B------:R-:W-:Y:S02]  /*4bc0*/  ISETP.LT.OR P0, PT, R3, 0x9, !P1 ;  /* 0x000000090300780c */ /* 0x000fe40004f01670 */
[----:B------:R-:W-:Y:S01]  /*4bd0*/  @!P4 IMAD R61, R61, R88, RZ ;  /* 0x000000583d3dc224 */ /* 0x000fe200078e02ff */
[----:B------:R0:W-:Y:S01]  /*4be0*/  @!P3 STG.E.U8 desc[UR36][R14.64+0x8], R5 ;  /* 0x000008050e00b986 */ /* 0x0001e2000c101124 */
[----:B------:R-:W-:-:S03]  /*4bf0*/  ISETP.LT.OR P3, PT, R3, 0xa, !P1 ;  /* 0x0000000a0300780c */ /* 0x000fc60004f61670 */
[----:B------:R-:W-:Y:S01]  /*4c00*/  @!P4 STG.E.U8 desc[UR36][R14.64+0x9], R61 ;  /* 0x0000093d0e00c986 */ /* 0x000fe2000c101124 */
[----:B------:R-:W-:-:S05]  /*4c10*/  ISETP.LT.OR P4, PT, R3, 0x11, !P2 ;  /* 0x000000110300780c */ /* 0x000fca0005781670 */
[----:B-1----:R-:W-:-:S04]  /*4c20*/  @!P0 IMAD R13, R62, R88, RZ ;  /* 0x000000583e0d8224 */ /* 0x002fc800078e02ff */
[-C--:B------:R-:W-:Y:S01]  /*4c30*/  @!P3 IMAD R63, R63, R88.reuse, RZ ;  /* 0x000000583f3fb224 */ /* 0x080fe200078e02ff */
[----:B------:R1:W-:Y:S01]  /*4c40*/  @!P0 STG.E.U8 desc[UR36][R6.64+0x8], R13 ;  /* 0x0000080d06008986 */ /* 0x0003e2000c101124 */
[C---:B------:R-:W-:Y:S02]  /*4c50*/  ISETP.LT.OR P0, PT, R3.reuse, 0x12, !P2 ;  /* 0x000000120300780c */ /* 0x040fe40005701670 */
[----:B------:R-:W-:Y:S01]  /*4c60*/  @!P4 IMAD R21, R64, R88, RZ ;  /* 0x000000584015c224 */ /* 0x000fe200078e02ff */
        /* <DEDUP_REMOVED lines=17> */
[----:B--2---:R-:W-:Y:S01]  /*4d80*/  @!P4 IMAD R21, R70, R88, RZ ;  /* 0x000000584615c224 */ /* 0x004fe200078e02ff */
        /* <DEDUP_REMOVED lines=37> */
[C---:B------:R-:W-:Y:S02]  /*4fe0*/  ISETP.LT.OR P3, PT, R3.reuse, 0x39, !P2 ;  /* 0x000000390300780c */ /* 0x040fe40005761670 */
[C---:B------:R-:W-:Y:S01]  /*4ff0*/  ISETP.LT.OR P2, PT, R3.reuse, 0x3a, !P2 ;  /* 0x0000003a0300780c */ /* 0x040fe20005741670 */
[----:B------:R2:W-:Y:S01]  /*5000*/  @!P4 STG.E.U8 desc[UR36][R6.64+0x30], R21 ;  /* 0x000030150600c986 */ /* 0x0005e2000c101124 */
[----:B------:R-:W-:-:S02]  /*5010*/  ISETP.LT.OR P4, PT, R3, 0x39, !P1 ;  /* 0x000000390300780c */ /* 0x000fc40004f81670 */
[----:B------:R-:W-:-:S03]  /*5020*/  ISETP.LT.OR P1, PT, R3, 0x3a, !P1 ;  /* 0x0000003a0300780c */ /* 0x000fc60004f21670 */
[----:B------:R-:W-:-:S04]  /*5030*/  @!P0 IMAD R83, R83, R88, RZ ;  /* 0x0000005853538224 */ /* 0x000fc800078e02ff */
[-C--:B0-----:R-:W-:Y:S01]  /*5040*/  @!P3 IMAD R5, R84, R88.reuse, RZ ;  /* 0x000000585405b224 */ /* 0x081fe200078e02ff */
[----:B------:R-:W-:Y:S01]  /*5050*/  @!P0 STG.E.U8 desc[UR36][R6.64+0x31], R83 ;  /* 0x0000315306008986 */ /* 0x000fe2000c101124 */
[-C--:B------:R-:W-:Y:S01]  /*5060*/  @!P2 IMAD R85, R85, R88.reuse, RZ ;  /* 0x000000585555a224 */ /* 0x080fe200078e02ff */
[----:B------:R-:W-:Y:S01]  /*5070*/  ISETP.GE.AND P0, PT, R91, 0x81, PT ;  /* 0x000000815b00780c */ /* 0x000fe20003f06270 */
[-C--:B-1----:R-:W-:Y:S01]  /*5080*/  @!P4 IMAD R13, R86, R88.reuse, RZ ;  /* 0x00000058560dc224 */ /* 0x082fe200078e02ff */
[----:B------:R0:W-:Y:S01]  /*5090*/  @!P3 STG.E.U8 desc[UR36][R14.64+0x38], R5 ;  /* 0x000038050e00b986 */ /* 0x0001e2000c101124 */
[----:B------:R-:W-:Y:S01]  /*50a0*/  @!P1 IMAD R87, R87, R88, RZ ;  /* 0x0000005857579224 */ /* 0x000fe200078e02ff */
[----:B------:R-:W-:Y:S02]  /*50b0*/  ISETP.LT.OR P3, PT, R3, 0x1, !P0 ;  /* 0x000000010300780c */ /* 0x000fe40004761670 */
[----:B------:R-:W-:Y:S01]  /*50c0*/  @!P2 STG.E.U8 desc[UR36][R14.64+0x39], R85 ;  /* 0x000039550e00a986 */ /* 0x000fe2000c101124 */
[----:B------:R-:W-:-:S03]  /*50d0*/  ISETP.GE.AND P2, PT, R91, 0x89, PT ;  /* 0x000000895b00780c */ /* 0x000fc60003f46270 */
[----:B------:R-:W-:Y:S01]  /*50e0*/  @!P4 STG.E.U8 desc[UR36][R6.64+0x38], R13 ;  /* 0x0000380d0600c986 */ /* 0x000fe2000c101124 */
[----:B------:R-:W-:-:S03]  /*50f0*/  ISETP.LT.OR P4, PT, R3, 0x2, !P0 ;  /* 0x000000020300780c */ /* 0x000fc60004781670 */
[----:B------:R1:W-:Y:S01]  /*5100*/  @!P1 STG.E.U8 desc[UR36][R6.64+0x39], R87 ;  /* 0x0000395706009986 */ /* 0x0003e2000c101124 */
[----:B------:R-:W-:Y:S02]  /*5110*/  ISETP.LT.OR P1, PT, R3, 0x1, !P2 ;  /* 0x000000010300780c */ /* 0x000fe40005721670 */
[----:B--2---:R-:W-:-:S05]  /*5120*/  @!P3 IMAD R21, R24, R88, RZ ;  /* 0x000000581815b224 */ /* 0x004fca00078e02ff */
[----:B------:R-:W-:Y:S01]  /*5130*/  @!P3 STG.E.U8 desc[UR36][R8.64], R21 ;  /* 0x000000150800b986 */ /* 0x000fe2000c101124 */
[----:B------:R-:W-:Y:S01]  /*5140*/  ISETP.LT.OR P3, PT, R3, 0x2, !P2 ;  /* 0x000000020300780c */ /* 0x000fe20005761670 */
[----:B------:R-:W-:-:S04]  /*5150*/  @!P4 IMAD R25, R25, R88, RZ ;  /* 0x000000581919c224 */ /* 0x000fc800078e02ff */
[----:B0-----:R-:W-:Y:S01]  /*5160*/  @!P1 IMAD R5, R26, R88, RZ ;  /* 0x000000581a059224 */ /* 0x001fe200078e02ff */
[----:B------:R-:W-:Y:S01]  /*5170*/  @!P4 STG.E.U8 desc[UR36][R8.64+0x1], R25 ;  /* 0x000001190800c986 */ /* 0x000fe2000c101124 */
[----:B------:R-:W-:-:S03]  /*5180*/  ISETP.LT.OR P4, PT, R3, 0x9, !P0 ;  /* 0x000000090300780c */ /* 0x000fc60004781670 */
[----:B------:R0:W-:Y:S01]  /*5190*/  @!P1 STG.E.U8 desc[UR36][R10.64], R5 ;  /* 0x000000050a009986 */ /* 0x0001e2000c101124 */
[----:B------:R-:W-:Y:S02]  /*51a0*/  ISETP.LT.OR P1, PT, R3, 0xa, !P0 ;  /* 0x0000000a0300780c */ /* 0x000fe40004721670 */
[----:B------:R-:W-:-:S05]  /*51b0*/  @!P3 IMAD R27, R27, R88, RZ ;  /* 0x000000581b1bb224 */ /* 0x000fca00078e02ff */
[----:B------:R-:W-:Y:S01]  /*51c0*/  @!P3 STG.E.U8 desc[UR36][R10.64+0x1], R27 ;  /* 0x0000011b0a00b986 */ /* 0x000fe2000c101124 */
[----:B------:R-:W-:Y:S01]  /*51d0*/  ISETP.LT.OR P3, PT, R3, 0x9, !P2 ;  /* 0x000000090300780c */ /* 0x000fe20005761670 */
[----:B-1----:R-:W-:-:S04]  /*51e0*/  @!P4 IMAD R7, R28, R88, RZ ;  /* 0x000000581c07c224 */ /* 0x002fc800078e02ff */
[----:B------:R-:W-:Y:S01]  /*51f0*/  @!P1 IMAD R29, R29, R88, RZ ;  /* 0x000000581d1d9224 */ /* 0x000fe200078e02ff */
[----:B------:R1:W-:Y:S01]  /*5200*/  @!P4 STG.E.U8 desc[UR36][R8.64+0x8], R7 ;  /* 0x000008070800c986 */ /* 0x0003e2000c101124 */
[----:B------:R-:W-:-:S03]  /*5210*/  ISETP.LT.OR P4, PT, R3, 0xa, !P2 ;  /* 0x0000000a0300780c */ /* 0x000fc60005781670 */
[----:B------:R-:W-:Y:S01]  /*5220*/  @!P1 STG.E.U8 desc[UR36][R8.64+0x9], R29 ;  /* 0x0000091d08009986 */ /* 0x000fe2000c101124 */
[----:B------:R-:W-:Y:S02]  /*5230*/  ISETP.LT.OR P1, PT, R3, 0x11, !P0 ;  /* 0x000000110300780c */ /* 0x000fe40004721670 */
[----:B0-----:R-:W-:-:S05]  /*5240*/  @!P3 IMAD R5, R30, R88, RZ ;  /* 0x000000581e05b224 */ /* 0x001fca00078e02ff */
[----:B------:R0:W-:Y:S01]  /*5250*/  @!P3 STG.E.U8 desc[UR36][R10.64+0x8], R5 ;  /* 0x000008050a00b986 */ /* 0x0001e2000c101124 */
[----:B------:R-:W-:Y:S01]  /*5260*/  ISETP.LT.OR P3, PT, R3, 0x12, !P0 ;  /* 0x000000120300780c */ /* 0x000fe20004761670 */
[----:B------:R-:W-:-:S04]  /*5270*/  @!P4 IMAD R31, R31, R88, RZ ;  /* 0x000000581f1fc224 */ /* 0x000fc800078e02ff */
[----:B------:R-:W-:Y:S01]  /*5280*/  @!P1 IMAD R13, R32, R88, RZ ;  /* 0x00000058200d9224 */ /* 0x000fe200078e02ff */
        /* <DEDUP_REMOVED lines=17> */
[----:B--2---:R-:W-:Y:S01]  /*53a0*/  @!P1 IMAD R13, R38, R88, RZ ;  /* 0x00000058260d9224 */ /* 0x004fe200078e02ff */
        /* <DEDUP_REMOVED lines=27> */
[----:B------:R-:W-:Y:S01]  /*5560*/  @!P4 STG.E.U8 desc[UR36][R10.64+0x28], R7 ;  /* 0x000028070a00c986 */ /* 0x000fe2000c101124 */
[----:B------:R-:W-:-:S03]  /*5570*/  ISETP.LT.OR P4, PT, R3, 0x32, !P0 ;  /* 0x000000320300780c */ /* 0x000fc60004781670 */
[----:B------:R-:W-:Y:S01]  /*5580*/  @!P1 STG.E.U8 desc[UR36][R10.64+0x29], R47 ;  /* 0x0000292f0a009986 */ /* 0x000fe2000c101124 */
[----:B------:R-:W-:Y:S02]  /*5590*/  ISETP.LT.OR P1, PT, R3, 0x31, !P2 ;  /* 0x000000310300780c */ /* 0x000fe40005721670 */
[----:B0-----:R-:W-:-:S05]  /*55a0*/  @!P3 IMAD R5, R48, R88, RZ ;  /* 0x000000583005b224 */ /* 0x001fca00078e02ff */
[----:B------:R0:W-:Y:S01]  /*55b0*/  @!P3 STG.E.U8 desc[UR36][R8.64+0x30], R5 ;  /* 0x000030050800b986 */ /* 0x0001e2000c101124 */
[----:B------:R-:W-:Y:S01]  /*55c0*/  ISETP.LT.OR P3, PT, R3, 0x32, !P2 ;  /* 0x000000320300780c */ /* 0x000fe20005761670 */
[----:B------:R-:W-:-:S04]  /*55d0*/  @!P4 IMAD R49, R49, R88, RZ ;  /* 0x000000583131c224 */ /* 0x000fc800078e02ff */
[-C--:B--2---:R-:W-:Y:S01]  /*55e0*/  @!P1 IMAD R13, R50, R88.reuse, RZ ;  /* 0x00000058320d9224 */ /* 0x084fe200078e02ff */
[----:B------:R1:W-:Y:S01]  /*55f0*/  @!P4 STG.E.U8 desc[UR36][R8.64+0x31], R49 ;  /* 0x000031310800c986 */ /* 0x0003e2000c101124 */
[C---:B------:R-:W-:Y:S02]  /*5600*/  ISETP.LT.OR P4, PT, R3.reuse, 0x39, !P0 ;  /* 0x000000390300780c */ /* 0x040fe40004781670 */
[C---:B------:R-:W-:Y:S01]  /*5610*/  ISETP.LT.OR P0, PT, R3.reuse, 0x3a, !P0 ;  /* 0x0000003a0300780c */ /* 0x040fe20004701670 */
[----:B------:R1:W-:Y:S01]  /*5620*/  @!P1 STG.E.U8 desc[UR36][R10.64+0x30], R13 ;  /* 0x0000300d0a009986 */ /* 0x0003e2000c101124 */
[C---:B------:R-:W-:Y:S02]  /*5630*/  ISETP.LT.OR P1, PT, R3.reuse, 0x39, !P2 ;  /* 0x000000390300780c */ /* 0x040fe40005721670 */
[----:B------:R-:W-:Y:S01]  /*5640*/  ISETP.LT.OR P2, PT, R3, 0x3a, !P2 ;  /* 0x0000003a0300780c */ /* 0x000fe20005741670 */
[----:B------:R-:W-:-:S05]  /*5650*/  @!P3 IMAD R51, R51, R88, RZ ;  /* 0x000000583333b224 */ /* 0x000fca00078e02ff */
[----:B------:R1:W-:Y:S01]  /*5660*/  @!P3 STG.E.U8 desc[UR36][R10.64+0x31], R51 ;  /* 0x000031330a00b986 */ /* 0x0003e2000c101124 */
[-C--:B------:R-:W-:Y:S02]  /*5670*/  @!P4 IMAD R3, R52, R88.reuse, RZ ;  /* 0x000000583403c224 */ /* 0x080fe400078e02ff */
[-C--:B------:R-:W-:Y:S02]  /*5680*/  @!P0 IMAD R53, R53, R88.reuse, RZ ;  /* 0x0000005835358224 */ /* 0x080fe400078e02ff */
[-C--:B0-----:R-:W-:Y:S01]  /*5690*/  @!P1 IMAD R5, R54, R88.reuse, RZ ;  /* 0x0000005836059224 */ /* 0x081fe200078e02ff */
[----:B------:R1:W-:Y:S01]  /*56a0*/  @!P4 STG.E.U8 desc[UR36][R8.64+0x38], R3 ;  /* 0x000038030800c986 */ /* 0x0003e2000c101124 */
[----:B------:R-:W-:-:S03]  /*56b0*/  @!P2 IMAD R55, R55, R88, RZ ;  /* 0x000000583737a224 */ /* 0x000fc600078e02ff */
[----:B------:R1:W-:Y:S04]  /*56c0*/  @!P0 STG.E.U8 desc[UR36][R8.64+0x39], R53 ;  /* 0x0000393508008986 */ /* 0x0003e8000c101124 */
[----:B------:R1:W-:Y:S04]  /*56d0*/  @!P1 STG.E.U8 desc[UR36][R10.64+0x38], R5 ;  /* 0x000038050a009986 */ /* 0x0003e8000c101124 */
[----:B------:R1:W-:Y:S02]  /*56e0*/  @!P2 STG.E.U8 desc[UR36][R10.64+0x39], R55 ;  /* 0x000039370a00a986 */ /* 0x0003e4000c101124 */
.L_x_164:
[----:B------:R-:W-:Y:S05]  /*56f0*/  BSYNC B0 ;  /* 0x0000000000007941 */ /* 0x000fea0003800000 */
.L_x_34:
[----:B------:R-:W-:Y:S01]  /*5700*/  ULDC UR4, c[0x0][0xc] ;  /* 0x0000030000047ab9 */ /* 0x000fe20000000800 */
[----:B------:R-:W-:Y:S01]  /*5710*/  ULDC UR5, c[0x0][0x10] ;  /* 0x0000040000057ab9 */ /* 0x000fe20000000800 */
[----:B-1----:R-:W1:Y:S01]  /*5720*/  LDC R3, c[0x0][0x14] ;  /* 0x00000500ff037b82 */ /* 0x002e620000000800 */
[----:B------:R-:W-:Y:S01]  /*5730*/  UIMAD.WIDE.U32 UR4, UR4, UR5, URZ ;  /* 0x00000005040472a5 */ /* 0x000fe2000f8e003f */
[----:B------:R-:W-:Y:S02]  /*5740*/  IMAD.MOV.U32 R92, RZ, RZ, -0x1 ;  /* 0xffffffffff5c7424 */ /* 0x000fe400078e00ff */
[----:B0-----:R-:W-:-:S03]  /*5750*/  IMAD.MOV.U32 R23, RZ, RZ, -0x1 ;  /* 0xffffffffff177424 */ /* 0x001fc600078e00ff */
[----:B-1----:R-:W-:-:S04]  /*5760*/  IMAD.WIDE.U32 R16, R3, UR4, R16 ;  /* 0x0000000403107c25 */ /* 0x002fc8000f8e0010 */
[----:B------:R-:W-:Y:S01]  /*5770*/  IMAD R3, R3, UR5, RZ ;  /* 0x0000000503037c24 */ /* 0x000fe2000f8e02ff */
[----:B------:R-:W-:Y:S02]  /*5780*/  ULDC.64 UR4, c[0x0][0x650] ;  /* 0x0001940000047ab9 */ /* 0x000fe40000000a00 */
[----:B------:R-:W-:Y:S01]  /*5790*/  ISETP.GE.U32.AND P0, PT, R16, UR4, PT ;  /* 0x0000000410007c0c */ /* 0x000fe2000bf06070 */
[--C-:B------:R-:W-:Y:S01]  /*57a0*/  IMAD.IADD R17, R17, 0x1, R3.reuse ;  /* 0x0000000111117824 */ /* 0x100fe200078e0203 */
[----:B------:R-:W-:-:S04]  /*57b0*/  PRMT R3, RZ, 0x7610, R3 ;  /* 0x00007610ff037816 */ /* 0x000fc80000000003 */
[----:B------:R-:W-:-:S13]  /*57c0*/  ISETP.GE.U32.AND.EX P0, PT, R17, UR5, PT, P0 ;  /* 0x0000000511007c0c */ /* 0x000fda000bf06100 */
[----:B------:R-:W-:Y:S05]  /*57d0*/  @P0 BRA `(.L_x_165) ;  /* 0x0000000400640947 */ /* 0x000fea0003800000 */
[----:B------:R-:W0:Y:S01]  /*57e0*/  S2R R12, SR_CTAID.X ;  /* 0x00000000000c7919 */ /* 0x000e220000002500 */
[----:B------:R-:W1:Y:S01]  /*57f0*/  LDC.64 R10, c[0x0][0x628] ;  /* 0x00018a00ff0a7b82 */ /* 0x000e620000000a00 */
[----:B------:R-:W-:Y:S01]  /*5800*/  ULDC UR4, c[0x0][0x150] ;  /* 0x0000540000047ab9 */ /* 0x000fe20000000800 */
[----:B--2---:R-:W-:Y:S01]  /*5810*/  IMAD.MOV.U32 R8, RZ, RZ, R16 ;  /* 0x000000ffff087224 */ /* 0x004fe200078e0010 */
[----:B------:R-:W2:Y:S01]  /*5820*/  S2R R24, SR_CTAID.Y ;  /* 0x0000000000187919 */ /* 0x000ea20000002600 */
[----:B------:R-:W-:-:S04]  /*5830*/  IMAD.MOV.U32 R9, RZ, RZ, R17 ;  /* 0x000000ffff097224 */ /* 0x000fc800078e0011 */
[----:B------:R-:W2:Y:S08]  /*5840*/  LDC R21, c[0x0][0x144] ;  /* 0x00005100ff157b82 */ /* 0x000eb00000000800 */
[----:B------:R-:W2:Y:S08]  /*5850*/  LDC R0, c[0x0][0x630] ;  /* 0x00018c00ff007b82 */ /* 0x000eb00000000800 */
[----:B----4-:R-:W4:Y:S01]  /*5860*/  LDC.64 R14, c[0x0][0x620] ;  /* 0x00018800ff0e7b82 */ /* 0x010f220000000a00 */
[----:B-1----:R-:W-:-:S04]  /*5870*/  ISETP.NE.U32.AND P0, PT, R10, RZ, PT ;  /* 0x000000ff0a00720c */ /* 0x002fc80003f05070 */
[----:B------:R-:W-:Y:S02]  /*5880*/  ISETP.NE.AND.EX P0, PT, R11, RZ, PT, P0 ;  /* 0x000000ff0b00720c */ /* 0x000fe40003f05300 */
[----:B0-----:R-:W-:-:S05]  /*5890*/  I2FP.F32.U32 R3, R12 ;  /* 0x0000000c00037245 */ /* 0x001fca0000201000 */
[----:B------:R-:W-:-:S04]  /*58a0*/  FMUL R3, R3, UR4 ;  /* 0x0000000403037c20 */ /* 0x000fc80008400000 */
[----:B------:R0:W1:Y:S02]  /*58b0*/  F2I.U32.TRUNC.NTZ R20, R3 ;  /* 0x0000000300147305 */ /* 0x000064000020f000 */
[----:B--2---:R-:W-:Y:S05]  /*58c0*/  @!P0 BRA `(.L_x_166) ;  /* 0x0000000000288947 */ /* 0x004fea0003800000 */
[----:B0-----:R-:W0:Y:S02]  /*58d0*/  LDC R3, c[0x0][0x634] ;  /* 0x00018d00ff037b82 */ /* 0x001e240000000800 */
[----:B0-----:R-:W-:-:S05]  /*58e0*/  IADD3 R3, P0, R16, R3, RZ ;  /* 0x0000000310037210 */ /* 0x001fca0007f1e0ff */
[----:B------:R-:W-:-:S04]  /*58f0*/  IMAD.X R13, RZ, RZ, R17, P0 ;  /* 0x000000ffff0d7224 */ /* 0x000fc800000e0611 */
[----:B------:R-:W-:-:S04]  /*5900*/  IMAD.WIDE.U32 R4, R13, R10, RZ ;  /* 0x0000000a0d047225 */ /* 0x000fc800078e00ff */
[----:B---3--:R-:W-:-:S04]  /*5910*/  IMAD.WIDE.U32 R6, P0, R3, R11, R4 ;  /* 0x0000000b03067225 */ /* 0x008fc80007800004 */
[----:B------:R-:W-:-:S04]  /*5920*/  IMAD.WIDE.U32 R4, R3, R10, RZ ;  /* 0x0000000a03047225 */ /* 0x000fc800078e00ff */
[----:B------:R-:W-:Y:S01]  /*5930*/  IMAD.X R9, RZ, RZ, RZ, P0 ;  /* 0x000000ffff097224 */ /* 0x000fe200000e06ff */
[----:B------:R-:W-:Y:S01]  /*5940*/  IADD3 RZ, P0, R5, R6, RZ ;  /* 0x0000000605ff7210 */ /* 0x000fe20007f1e0ff */
[----:B------:R-:W-:-:S04]  /*5950*/  IMAD.MOV.U32 R8, RZ, RZ, R7 ;  /* 0x000000ffff087224 */ /* 0x000fc800078e0007 */
[----:B------:R-:W-:-:S08]  /*5960*/  IMAD.WIDE.U32.X R8, R13, R11, R8, P0 ;  /* 0x0000000b0d087225 */ /* 0x000fd000000e0408 */
.L_x_166:
[----:B------:R-:W2:Y:S01]  /*5970*/  LDC.64 R28, c[0x0][0x640] ;  /* 0x00019000ff1c7b82 */ /* 0x000ea20000000a00 */
[-CC-:B------:R-:W-:Y:S01]  /*5980*/  SHF.R.U64 R23, R8, R0.reuse, R9.reuse ;  /* 0x0000000008177219 */ /* 0x180fe20000001209 */
[----:B-1----:R-:W-:Y:S01]  /*5990*/  IMAD.MOV R20, RZ, RZ, -R20 ;  /* 0x000000ffff147224 */ /* 0x002fe200078e0a14 */
[----:B------:R-:W-:Y:S01]  /*59a0*/  SHF.R.U32.HI R0, RZ, R0, R9 ;  /* 0x00000000ff007219 */ /* 0x000fe20000011609 */
[----:B------:R-:W-:Y:S01]  /*59b0*/  ULDC UR4, c[0x0][0x154] ;  /* 0x0000550000047ab9 */ /* 0x000fe20000000800 */
[----:B0-----:R-:W-:Y:S01]  /*59c0*/  IADD3 R3, P0, RZ, -R23, RZ ;  /* 0x80000017ff037210 */ /* 0x001fe20007f1e0ff */
[----:B------:R-:W-:Y:S02]  /*59d0*/  IMAD R21, R21, R20, R12 ;  /* 0x0000001415157224 */ /* 0x000fe400078e020c */
[----:B---3--:R-:W0:Y:S01]  /*59e0*/  LDC R6, c[0x0][0x618] ;  /* 0x00018600ff067b82 */ /* 0x008e220000000800 */
[----:B------:R-:W-:Y:S02]  /*59f0*/  IMAD.MOV.U32 R7, RZ, RZ, 0x1 ;  /* 0x00000001ff077424 */ /* 0x000fe400078e00ff */
[----:B------:R-:W-:-:S04]  /*5a00*/  IMAD.X R5, RZ, RZ, ~R0, P0 ;  /* 0x000000ffff057224 */ /* 0x000fc800000e0e00 */
[-C--:B----4-:R-:W-:Y:S01]  /*5a10*/  IMAD R0, R5, R14.reuse, RZ ;  /* 0x0000000e05007224 */ /* 0x090fe200078e02ff */
[----:B------:R-:W1:Y:S01]  /*5a20*/  LDC R8, c[0x0][0x608] ;  /* 0x00018200ff087b82 */ /* 0x000e620000000800 */
[----:B------:R-:W-:-:S04]  /*5a30*/  IMAD.WIDE.U32 R4, R3, R14, R16 ;  /* 0x0000000e03047225 */ /* 0x000fc800078e0010 */
[----:B------:R-:W-:Y:S01]  /*5a40*/  IMAD R3, R3, R15, R0 ;  /* 0x0000000f03037224 */ /* 0x000fe200078e0200 */
[----:B------:R-:W-:Y:S02]  /*5a50*/  I2FP.F32.U32 R0, R24 ;  /* 0x0000001800007245 */ /* 0x000fe40000201000 */
[----:B------:R-:W3:Y:S01]  /*5a60*/  LDC R26, c[0x0][0x658] ;  /* 0x00019600ff1a7b82 */ /* 0x000ee20000000800 */
[----:B------:R-:W-:Y:S01]  /*5a70*/  IMAD.IADD R3, R5, 0x1, R3 ;  /* 0x0000000105037824 */ /* 0x000fe200078e0203 */
[----:B--2---:R-:W-:Y:S01]  /*5a80*/  ISETP.NE.U32.AND P0, PT, R28, RZ, PT ;  /* 0x000000ff1c00720c */ /* 0x004fe20003f05070 */
[----:B------:R-:W-:Y:S01]  /*5a90*/  FMUL R0, R0, UR4 ;  /* 0x0000000400007c20 */ /* 0x000fe20008400000 */
[----:B------:R-:W-:Y:S02]  /*5aa0*/  IMAD.MOV.U32 R5, RZ, RZ, -0x1 ;  /* 0xffffffffff057424 */ /* 0x000fe400078e00ff */
[----:B------:R-:W-:Y:S01]  /*5ab0*/  ISETP.NE.AND.EX P0, PT, R29, RZ, PT, P0 ;  /* 0x000000ff1d00720c */ /* 0x000fe20003f05300 */
[----:B------:R2:W4:Y:S01]  /*5ac0*/  F2I.U32.TRUNC.NTZ R13, R0 ;  /* 0x00000000000d7305 */ /* 0x000522000020f000 */
[----:B------:R-:W2:Y:S01]  /*5ad0*/  LDC R15, c[0x0][0x148] ;  /* 0x00005200ff0f7b82 */ /* 0x000ea20000000800 */
[----:B0-----:R-:W-:-:S02]  /*5ae0*/  SHF.R.U64 R12, R4, R6, R3 ;  /* 0x00000006040c7219 */ /* 0x001fc40000001203 */
[----:B------:R-:W-:-:S05]  /*5af0*/  SHF.R.U32.HI R3, RZ, R6, R3 ;  /* 0x00000006ff037219 */ /* 0x000fca0000011603 */
[----:B------:R-:W0:Y:S01]  /*5b00*/  LDC R20, c[0x0][0x600] ;  /* 0x00018000ff147b82 */ /* 0x000e220000000800 */
[-CC-:B-1----:R-:W-:Y:S02]  /*5b10*/  SHF.R.U64 R10, R12, R8.reuse, R3.reuse ;  /* 0x000000080c0a7219 */ /* 0x182fe40000001203 */
[----:B------:R-:W-:-:S05]  /*5b20*/  SHF.R.U32.HI R3, RZ, R8, R3 ;  /* 0x00000008ff037219 */ /* 0x000fca0000011603 */
[----:B------:R-:W1:Y:S01]  /*5b30*/  LDC R27, c[0x0][0x648] ;  /* 0x00019200ff1b7b82 */ /* 0x000e620000000800 */
[-C--:B---3--:R-:W-:Y:S02]  /*5b40*/  SHF.L.U32 R4, R5, R26.reuse, RZ ;  /* 0x0000001a05047219 */ /* 0x088fe400000006ff */
[-CC-:B------:R-:W-:Y:S02]  /*5b50*/  SHF.R.U64 R14, R10, R26.reuse, R3.reuse ;  /* 0x0000001a0a0e7219 */ /* 0x180fe40000001203 */
[----:B------:R-:W-:Y:S02]  /*5b60*/  SHF.R.U32.HI R5, RZ, R26, R3 ;  /* 0x0000001aff057219 */ /* 0x000fe40000011603 */
[----:B------:R-:W-:Y:S01]  /*5b70*/  LOP3.LUT R25, RZ, R4, RZ, 0x33, !PT ;  /* 0x00000004ff197212 */ /* 0x000fe200078e33ff */
[----:B------:R-:W3:Y:S01]  /*5b80*/  LDC R30, c[0x0][0x638] ;  /* 0x00018e00ff1e7b82 */ /* 0x000ee20000000800 */
[----:B------:R-:W-:Y:S01]  /*5b90*/  SHF.L.U32 R26, R7, R26, RZ ;  /* 0x0000001a071a7219 */ /* 0x000fe200000006ff */
[----:B------:R-:W-:-:S06]  /*5ba0*/  IMAD.MOV.U32 R4, RZ, RZ, R14 ;  /* 0x000000ffff047224 */ /* 0x000fcc00078e000e */
[----:B------:R-:W0:Y:S01]  /*5bb0*/  LDC R31, c[0x0][0x610] ;  /* 0x00018400ff1f7b82 */ /* 0x000e220000000800 */
[----:B----4-:R-:W-:Y:S05]  /*5bc0*/  @!P0 BRA `(.L_x_167) ;  /* 0x0000000000288947 */ /* 0x010fea0003800000 */
        /* <DEDUP_REMOVED lines=10> */
.L_x_167:
[----:B------:R-:W-:Y:S01]  /*5c70*/  ISETP.NE.AND P0, PT, R2, 0x1, PT ;  /* 0x000000010200780c */ /* 0x000fe20003f05270 */
[----:B0-----:R-:W-:Y:S01]  /*5c80*/  VIADD R7, R20, 0xffffffff ;  /* 0xffffffff14077836 */ /* 0x001fe20000000000 */
[----:B-12---:R-:W-:Y:S01]  /*5c90*/  SHF.R.U64 R0, R4, R27, R5 ;  /* 0x0000001b04007219 */ /* 0x006fe20000001205 */
[----:B------:R-:W-:Y:S01]  /*5ca0*/  IMAD.MOV R13, RZ, RZ, -R13 ;  /* 0x000000ffff0d7224 */ /* 0x000fe200078e0a0d */
[----:B------:R-:W-:Y:S01]  /*5cb0*/  LOP3.LUT R5, R10, R25, RZ, 0xc0, !PT ;  /* 0x000000190a057212 */ /* 0x000fe200078ec0ff */
[----:B------:R-:W-:Y:S01]  /*5cc0*/  IMAD.MOV.U32 R4, RZ, RZ, 0x1 ;  /* 0x00000001ff047424 */ /* 0x000fe200078e00ff */
[----:B------:R-:W-:Y:S01]  /*5cd0*/  LOP3.LUT R12, R12, R7, RZ, 0xc0, !PT ;  /* 0x000000070c0c7212 */ /* 0x000fe200078ec0ff */
[----:B------:R-:W-:Y:S02]  /*5ce0*/  IMAD.MOV R3, RZ, RZ, -R0 ;  /* 0x000000ffff037224 */ /* 0x000fe400078e0a00 */
[----:B------:R-:W-:Y:S02]  /*5cf0*/  IMAD R0, R26, R0, R5 ;  /* 0x000000001a007224 */ /* 0x000fe400078e0205 */
[----:B---3--:R-:W-:-:S02]  /*5d00*/  IMAD R3, R3, R30, R14 ;  /* 0x0000001e03037224 */ /* 0x008fc400078e020e */
[----:B------:R-:W-:Y:S02]  /*5d10*/  @P0 IMAD R21, R15, R13, R24 ;  /* 0x0000000d0f150224 */ /* 0x000fe400078e0218 */
[----:B------:R-:W-:Y:S01]  /*5d20*/  IMAD R5, R3, R20, R12 ;  /* 0x0000001403057224 */ /* 0x000fe200078e020c */
[----:B------:R-:W-:Y:S01]  /*5d30*/  PRMT R3, R4, 0x7610, R3 ;  /* 0x0000761004037816 */ /* 0x000fe20000000003 */
[----:B------:R-:W-:-:S05]  /*5d40*/  IMAD R0, R0, R31, R21 ;  /* 0x0000001f00007224 */ /* 0x000fca00078e0215 */
[----:B------:R-:W-:Y:S02]  /*5d50*/  SEL R92, R5, R0, !P0 ;  /* 0x00000000055c7207 */ /* 0x000fe40004000000 */
[----:B------:R-:W-:-:S07]  /*5d60*/  SEL R0, R0, R5, !P0 ;  /* 0x0000000500007207 */ /* 0x000fce0004000000 */
.L_x_165:
[----:B------:R-:W-:Y:S01]  /*5d70*/  LOP3.LUT P0, RZ, R3, 0xff, RZ, 0xc0, !PT ;  /* 0x000000ff03ff7812 */ /* 0x000fe2000780c0ff */
[----:B------:R-:W-:-:S12]  /*5d80*/  IMAD.MOV.U32 R91, RZ, RZ, R0 ;  /* 0x000000ffff5b7224 */ /* 0x000fd800078e0000 */
[----:B------:R-:W-:Y:S05]  /*5d90*/  @P0 BRA `(.L_x_168) ;  /* 0xffffffb400000947 */ /* 0x000fea000383ffff */
[----:B------:R-:W-:Y:S05]  /*5da0*/  EXIT ;  /* 0x000000000000794d */ /* 0x000fea0003800000 */
.L_x_7:
[----:B0-----:R-:W-:Y:S01]  /*5db0*/  ULDC.64 UR4, c[0x0][0x650] ;  /* 0x0001940000047ab9 */ /* 0x001fe20000000a00 */
        /* <DEDUP_REMOVED lines=25> */
.L_x_170:
[----:B------:R-:W0:Y:S01]  /*5f50*/  LDC.64 R26, c[0x0][0x640] ;  /* 0x00019000ff1a7b82 */ /* 0x000e220000000a00 */
[-CC-:B------:R-:W-:Y:S01]  /*5f60*/  SHF.R.U64 R21, R12, R8.reuse, R13.reuse ;  /* 0x000000080c157219 */ /* 0x180fe2000000120d */
[----:B------:R-:W-:Y:S01]  /*5f70*/  IMAD.MOV.U32 R30, RZ, RZ, 0x1 ;  /* 0x00000001ff1e7424 */ /* 0x000fe200078e00ff */
[----:B------:R-:W-:Y:S02]  /*5f80*/  SHF.R.U32.HI R6, RZ, R8, R13 ;  /* 0x00000008ff067219 */ /* 0x000fe4000001160d */
[----:B------:R-:W-:-:S03]  /*5f90*/  IADD3 R11, P0, RZ, -R21, RZ ;  /* 0x80000015ff0b7210 */ /* 0x000fc60007f1e0ff */
[----:B------:R-:W1:Y:S02]  /*5fa0*/  LDC R10, c[0x0][0x618] ;  /* 0x00018600ff0a7b82 */ /* 0x000e640000000800 */
[----:B------:R-:W-:-:S04]  /*5fb0*/  IMAD.X R7, RZ, RZ, ~R6, P0 ;  /* 0x000000ffff077224 */ /* 0x000fc800000e0e06 */
[-C--:B------:R-:W-:Y:S02]  /*5fc0*/  IMAD R8, R7, R22.reuse, RZ ;  /* 0x0000001607087224 */ /* 0x080fe400078e02ff */
[----:B------:R-:W2:Y:S01]  /*5fd0*/  LDC R12, c[0x0][0x608] ;  /* 0x00018200ff0c7b82 */ /* 0x000ea20000000800 */
[----:B------:R-:W-:-:S04]  /*5fe0*/  IMAD.WIDE.U32 R6, R11, R22, R16 ;  /* 0x000000160b067225 */ /* 0x000fc800078e0010 */
[----:B------:R-:W-:-:S03]  /*5ff0*/  IMAD R11, R11, R23, R8 ;  /* 0x000000170b0b7224 */ /* 0x000fc600078e0208 */
[----:B------:R-:W3:Y:S01]  /*6000*/  LDC R25, c[0x0][0x658] ;  /* 0x00019600ff197b82 */ /* 0x000ee20000000800 */
[----:B------:R-:W-:Y:S01]  /*6010*/  IMAD.IADD R7, R7, 0x1, R11 ;  /* 0x0000000107077824 */ /* 0x000fe200078e020b */
[----:B0-----:R-:W-:-:S04]  /*6020*/  ISETP.NE.U32.AND P0, PT, R26, RZ, PT ;  /* 0x000000ff1a00720c */ /* 0x001fc80003f05070 */
[----:B------:R-:W-:Y:S02]  /*6030*/  ISETP.NE.AND.EX P0, PT, R27, RZ, PT, P0 ;  /* 0x000000ff1b00720c */ /* 0x000fe40003f05300 */
[----:B------:R-:W0:Y:S01]  /*6040*/  LDC R22, c[0x0][0x600] ;  /* 0x00018000ff167b82 */ /* 0x000e220000000800 */
[-CC-:B-1----:R-:W-:Y:S02]  /*6050*/  SHF.R.U64 R8, R6, R10.reuse, R7.reuse ;  /* 0x0000000a06087219 */ /* 0x182fe40000001207 */
[----:B------:R-:W-:Y:S01]  /*6060*/  SHF.R.U32.HI R7, RZ, R10, R7 ;  /* 0x0000000aff077219 */ /* 0x000fe20000011607 */
[----:B------:R-:W-:-:S04]  /*6070*/  IMAD.MOV.U32 R10, RZ, RZ, -0x1 ;  /* 0xffffffffff0a7424 */ /* 0x000fc800078e00ff */
        /* <DEDUP_REMOVED lines=21> */
.L_x_171:
[----:B------:R-:W-:Y:S01]  /*61d0*/  ISETP.NE.AND P0, PT, R2, 0x1, PT ;  /* 0x000000010200780c */ /* 0x000fe20003f05270 */
[----:B0-----:R-:W-:Y:S01]  /*61e0*/  VIADD R11, R22, 0xffffffff ;  /* 0xffffffff160b7836 */ /* 0x001fe20000000000 */
[----:B-1----:R-:W-:Y:S02]  /*61f0*/  SHF.R.U64 R6, R6, R24, R7 ;  /* 0x0000001806067219 */ /* 0x002fe40000001207 */
[----:B------:R-:W-:Y:S02]  /*6200*/  SHF.L.U32 R30, R30, R25, RZ ;  /* 0x000000191e1e7219 */ /* 0x000fe400000006ff */
[----:B------:R-:W-:Y:S01]  /*6210*/  LOP3.LUT R5, R23, R32, RZ, 0xc0, !PT ;  /* 0x0000002017057212 */ /* 0x000fe200078ec0ff */
[----:B------:R-:W-:-:S04]  /*6220*/  IMAD.MOV R7, RZ, RZ, -R6 ;  /* 0x000000ffff077224 */ /* 0x000fc800078e0a06 */
[----:B------:R-:W-:Y:S01]  /*6230*/  IMAD R6, R30, R6, R5 ;  /* 0x000000061e067224 */ /* 0x000fe200078e0205 */
[----:B------:R-:W-:Y:S01]  /*6240*/  LOP3.LUT R5, R8, R11, RZ, 0xc0, !PT ;  /* 0x0000000b08057212 */ /* 0x000fe200078ec0ff */
[----:B------:R-:W-:Y:S02]  /*6250*/  @P0 IMAD R3, R9, R14, R4 ;  /* 0x0000000e09030224 */ /* 0x000fe400078e0204 */
[----:B--2---:R-:W-:Y:S02]  /*6260*/  IMAD R4, R7, R28, R20 ;  /* 0x0000001c07047224 */ /* 0x004fe400078e0214 */
[----:B---3--:R-:W-:Y:S02]  /*6270*/  IMAD R3, R6, R29, R3 ;  /* 0x0000001d06037224 */ /* 0x008fe400078e0203 */
[----:B------:R-:W-:Y:S02]  /*6280*/  IMAD R4, R4, R22, R5 ;  /* 0x0000001604047224 */ /* 0x000fe400078e0205 */
[----:B------:R-:W-:-:S02]  /*6290*/  IMAD.MOV.U32 R8, RZ, RZ, 0x1 ;  /* 0x00000001ff087424 */ /* 0x000fc400078e00ff */
[----:B------:R-:W-:Y:S01]  /*62a0*/  IMAD.MOV.U32 R6, RZ, RZ, R21 ;  /* 0x000000ffff067224 */ /* 0x000fe200078e0015 */
[----:B------:R-:W-:Y:S02]  /*62b0*/  SEL R7, R4, R3, !P0 ;  /* 0x0000000304077207 */ /* 0x000fe40004000000 */
[----:B------:R-:W-:-:S07]  /*62c0*/  SEL R20, R3, R4, !P0 ;  /* 0x0000000403147207 */ /* 0x000fce0004000000 */
.L_x_169:
[----:B------:R-:W-:-:S08]  /*62d0*/  NOP ;  /* 0x0000000000007918 */ /* 0x000fd00000000000 */
[----:B------:R-:W0:-:S00]  /*62e0*/  USETMAXREG.DEALLOC.CTAPOOL 0x28 ;  /* 0x00000028000079c8 */ /* 0x000e0000080e0500 */
[----:B0-----:R-:W-:-:S13]  /*62f0*/  ISETP.NE.AND P0, PT, R0, RZ, PT ;  /* 0x000000ff0000720c */ /* 0x001fda0003f05270 */
[----:B------:R-:W-:Y:S05]  /*6300*/  @P0 EXIT ;  /* 0x000000000000094d */ /* 0x000fea0003800000 */
[----:B------:R-:W-:Y:S01]  /*6310*/  LOP3.LUT P0, RZ, R8, 0xff, RZ, 0xc0, !PT ;  /* 0x000000ff08ff7812 */ /* 0x000fe2000780c0ff */
[----:B------:R-:W-:Y:S02]  /*6320*/  IMAD.MOV.U32 R0, RZ, RZ, 0x1 ;  /* 0x00000001ff007424 */ /* 0x000fe400078e00ff */
[----:B------:R-:W-:-:S10]  /*6330*/  IMAD.MOV.U32 R3, RZ, RZ, RZ ;  /* 0x000000ffff037224 */ /* 0x000fd400078e00ff */
[----:B------:R-:W-:Y:S05]  /*6340*/  @!P0 BRA `(.L_x_172) ;  /* 0x0000000c00448947 */ /* 0x000fea0003800000 */
[----:B------:R-:W0:Y:S01]  /*6350*/  LDC R0, c[0x0][0x28c] ;  /* 0x0000a300ff007b82 */ /* 0x000e220000000800 */
[----:B------:R-:W-:Y:S01]  /*6360*/  ULDC UR5, c[0x0][0x658] ;  /* 0x0001960000057ab9 */ /* 0x000fe20000000800 */
[----:B------:R-:W-:Y:S01]  /*6370*/  UMOV UR7, 0xffffffff ;  /* 0xffffffff00077882 */ /* 0x000fe20000000000 */
[----:B------:R-:W-:Y:S01]  /*6380*/  ULDC UR6, c[0x0][0xc] ;  /* 0x0000030000067ab9 */ /* 0x000fe20000000800 */
[----:B------:R-:W-:Y:S01]  /*6390*/  USHF.L.U32 UR8, UR7, UR5, URZ ;  /* 0x0000000507087299 */ /* 0x000fe2000800063f */
[----:B------:R-:W-:Y:S01]  /*63a0*/  BSSY B0, `(.L_x_172) ;  /* 0x00000cb000007945 */ /* 0x000fe20003800000 */
[----:B------:R-:W-:Y:S01]  /*63b0*/  UMOV UR9, 0x1 ;  /* 0x0000000100097882 */ /* 0x000fe20000000000 */
[----:B------:R-:W-:Y:S01]  /*63c0*/  ULDC UR7, c[0x0][0x10] ;  /* 0x0000040000077ab9 */ /* 0x000fe20000000800 */
[----:B------:R-:W1:Y:S01]  /*63d0*/  S2UR UR10, SR_CgaCtaId ;  /* 0x00000000000a79c3 */ /* 0x000e620000008800 */
[----:B------:R-:W-:Y:S01]  /*63e0*/  UIMAD.WIDE.U32 UR6, UR6, UR7, URZ ;  /* 0x00000007060672a5 */ /* 0x000fe2000f8e003f */
[----:B------:R-:W-:Y:S01]  /*63f0*/  IMAD.MOV.U32 R11, RZ, RZ, 0x1 ;  /* 0x00000001ff0b7424 */ /* 0x000fe200078e00ff */
[----:B------:R-:W-:Y:S01]  /*6400*/  USHF.L.U32 UR17, UR9, UR5, URZ ;  /* 0x0000000509117299 */ /* 0x000fe2000800063f */
[----:B------:R-:W-:Y:S01]  /*6410*/  LOP3.LUT R8, R19, 0x2, RZ, 0xfc, !PT ;  /* 0x0000000213087812 */ /* 0x000fe200078efcff */
[----:B------:R-:W-:Y:S01]  /*6420*/  ULDC UR4, c[0x0][0x600] ;  /* 0x0001800000047ab9 */ /* 0x000fe20000000800 */
[----:B------:R-:W-:Y:S01]  /*6430*/  ULDC UR5, c[0x0][0x14] ;  /* 0x0000050000057ab9 */ /* 0x000fe20000000800 */
[----:B------:R-:W-:-:S02]  /*6440*/  UIADD3 UR4, UR4, -0x1, URZ ;  /* 0xffffffff04047890 */ /* 0x000fc4000fffe03f */
[----:B------:R-:W-:Y:S02]  /*6450*/  UIMAD.WIDE.U32 UR22, UR6, UR5, URZ ;  /* 0x00000005061672a5 */ /* 0x000fe4000f8e003f */
[----:B------:R-:W-:Y:S02]  /*6460*/  UIMAD UR13, UR7, UR5, URZ ;  /* 0x00000005070d72a4 */ /* 0x000fe4000f8e023f */
[----:B------:R-:W-:Y:S02]  /*6470*/  ULOP3.LUT UR16, URZ, UR8, URZ, 0x33, !UPT ;  /* 0x000000083f107292 */ /* 0x000fe4000f8e333f */
[----:B------:R-:W-:Y:S01]  /*6480*/  UIADD3 UR13, UR23, UR13, URZ ;  /* 0x0000000d170d7290 */ /* 0x000fe2000fffe03f */
[----:B0-----:R-:W-:Y:S01]  /*6490*/  VIADD R0, R0, 0x7f ;  /* 0x0000007f00007836 */ /* 0x001fe20000000000 */
[----:B------:R-:W-:-:S04]  /*64a0*/  ULDC.64 UR24, c[0x0][0x198] ;  /* 0x0000660000187ab9 */ /* 0x000fc80000000a00 */
[----:B------:R-:W-:Y:S01]  /*64b0*/  SHF.R.S32.HI R3, RZ, 0x1f, R0 ;  /* 0x0000001fff037819 */ /* 0x000fe20000011400 */
[----:B-1----:R-:W-:-:S03]  /*64c0*/  IMAD.U32 R9, RZ, RZ, UR10 ;  /* 0x0000000aff097e24 */ /* 0x002fc6000f8e00ff */
[----:B------:R-:W-:Y:S01]  /*64d0*/  LEA.HI R3, R3, R0, RZ, 0x7 ;  /* 0x0000000003037211 */ /* 0x000fe200078f38ff */
[----:B------:R-:W-:-:S03]  /*64e0*/  IMAD.MOV.U32 R0, RZ, RZ, 0x1 ;  /* 0x00000001ff007424 */ /* 0x000fc600078e00ff */
[----:B------:R-:W-:Y:S01]  /*64f0*/  SHF.R.S32.HI R10, RZ, 0x7, R3 ;  /* 0x00000007ff0a7819 */ /* 0x000fe20000011403 */
[----:B------:R-:W-:Y:S01]  /*6500*/  IMAD.MOV.U32 R3, RZ, RZ, RZ ;  /* 0x000000ffff037224 */ /* 0x000fe200078e00ff */
[----:B------:R-:W-:-:S03]  /*6510*/  LEA R12, R9, 0x100, 0xe ;  /* 0x00000100090c7811 */ /* 0x000fc600078e70ff */
[----:B------:R-:W-:-:S07]  /*6520*/  VIADD R13, R10, 0x1 ;  /* 0x000000010a0d7836 */ /* 0x000fce0000000000 */
.L_x_183:
[----:B------:R-:W-:-:S03]  /*6530*/  UMOV UR5, 0xffffffff ;  /* 0xffffffff00057882 */ /* 0x000fc60000000000 */
[----:B------:R-:W-:Y:S05]  /*6540*/  BRA.DIV UR5, `(.L_x_173) ;  /* 0x0000000e05d07947 */ /* 0x000fea000b800000 */
[----:B------:R-:W-:-:S13]  /*6550*/  ELECT P6, URZ, PT ;  /* 0x00000000003f782f */ /* 0x000fda00038c0000 */
.L_x_195:
[----:B------:R-:W0:Y:S01]  /*6560*/  LDC R4, c[0x0][0x28c] ;  /* 0x0000a300ff047b82 */ /* 0x000e220000000800 */
[----:B------:R-:W-:Y:S01]  /*6570*/  BSSY B1, `(.L_x_174) ;  /* 0x000003a000017945 */ /* 0x000fe20003800000 */
[----:B0-----:R-:W-:-:S13]  /*6580*/  ISETP.LT.OR P6, PT, R4, 0x1, !P6 ;  /* 0x000000010400780c */ /* 0x001fda00077c1670 */
[----:B------:R-:W-:Y:S05]  /*6590*/  @P6 BRA `(.L_x_175) ;  /* 0x0000000000dc6947 */ /* 0x000fea0003800000 */
[----:B------:R-:W-:Y:S02]  /*65a0*/  IMAD R20, R20, 0x2, R9 ;  /* 0x0000000214147824 */ /* 0x000fe400078e0209 */
[----:B------:R-:W-:Y:S02]  /*65b0*/  IMAD.SHL.U32 R21, R7, 0x40, RZ ;  /* 0x0000004007157824 */ /* 0x000fe400078e00ff */
[----:B------:R-:W-:Y:S02]  /*65c0*/  IMAD.MOV.U32 R24, RZ, RZ, RZ ;  /* 0x000000ffff187224 */ /* 0x000fe400078e00ff */
[----:B------:R-:W-:Y:S02]  /*65d0*/  IMAD.MOV.U32 R4, RZ, RZ, R13 ;  /* 0x000000ffff047224 */ /* 0x000fe400078e000d */
[----:B------:R-:W-:Y:S02]  /*65e0*/  IMAD.MOV.U32 R5, RZ, RZ, R0 ;  /* 0x000000ffff057224 */ /* 0x000fe400078e0000 */
[----:B------:R-:W-:-:S02]  /*65f0*/  IMAD.MOV.U32 R7, RZ, RZ, R3 ;  /* 0x000000ffff077224 */ /* 0x000fc400078e0003 */
[----:B------:R-:W-:-:S07]  /*6600*/  IMAD.SHL.U32 R20, R20, 0x80, RZ ;  /* 0x0000008014147824 */ /* 0x000fce00078e00ff */
.L_x_178:
[----:B------:R-:W0:Y:S01]  /*6610*/  S2UR UR5, SR_CgaCtaId ;  /* 0x00000000000579c3 */ /* 0x000e220000008800 */
[----:B------:R-:W-:Y:S02]  /*6620*/  MOV R14, 0x400 ;  /* 0x00000400000e7802 */ /* 0x000fe40000000f00 */
[----:B------:R-:W-:-:S13]  /*6630*/  LOP3.LUT P1, RZ, R18, 0x7f, RZ, 0xc0, !PT ;  /* 0x0000007f12ff7812 */ /* 0x000fda000782c0ff */
[----:B------:R-:W1:Y:S01]  /*6640*/  @!P1 LDC R15, c[0x0][0x500] ;  /* 0x00014000ff0f9b82 */ /* 0x000e620000000800 */
[----:B0-----:R-:W-:-:S05]  /*6650*/  IMAD.U32 R9, RZ, RZ, UR5 ;  /* 0x00000005ff097e24 */ /* 0x001fca000f8e00ff */
[----:B------:R-:W-:Y:S02]  /*6660*/  LEA R22, R9, R14, 0x18 ;  /* 0x0000000e09167211 */ /* 0x000fe400078ec0ff */
[----:B------:R-:W-:-:S03]  /*6670*/  SHF.L.U32 R14, R5, 0x1f, RZ ;  /* 0x0000001f050e7819 */ /* 0x000fc600000006ff */
[----:B------:R-:W-:-:S04]  /*6680*/  IMAD R23, R7, 0x8, R22 ;  /* 0x0000000807177824 */ /* 0x000fc800078e0216 */
[----:B------:R-:W0:Y:S02]  /*6690*/  SYNCS.PHASECHK.TRANS64.TRYWAIT P0, [R23+URZ+0x28], R14 ;  /* 0x0000280e170075a7 */ /* 0x000e24000800017f */
[----:B01----:R-:W-:Y:S05]  /*66a0*/  @!P0 BRA `(.L_x_176) ;  /* 0x0000000c00988947 */ /* 0x003fea0003800000 */
.L_x_196:
[----:B0-----:R-:W-:Y:S01]  /*66b0*/  PRMT R14, R8, 0x9910, RZ ;  /* 0x00009910080e7816 */ /* 0x001fe200000000ff */
[----:B------:R0:W-:Y:S03]  /*66c0*/  @!P1 SYNCS.ARRIVE.TRANS64 RZ, [R23+URZ], R15 ;  /* 0x0000000f17ff99a7 */ /* 0x0001e6000800003f */
[----:B------:R-:W-:-:S13]  /*66d0*/  ISETP.NE.AND P0, PT, R14, 0x2, PT ;  /* 0x000000020e00780c */ /* 0x000fda0003f05270 */
[----:B0-----:R-:W-:Y:S05]  /*66e0*/  @P0 BRA `(.L_x_177) ;  /* 0x0000000000040947 */ /* 0x001fea0003800000 */
[----:B------:R-:W-:Y:S01]  /*66f0*/  BPT.TRAP 0x1 ;  /* 0x000000040000795c */ /* 0x000fe20000300000 */
.L_x_177:
[C---:B------:R-:W-:Y:S01]  /*6700*/  IMAD R14, R7.reuse, 0x8000, R12 ;  /* 0x00008000070e7824 */ /* 0x040fe200078e020c */
[----:B------:R-:W-:Y:S01]  /*6710*/  R2UR UR8, R22 ;  /* 0x00000000160872ca */ /* 0x000fe200000e0000 */
[----:B------:R-:W-:Y:S01]  /*6720*/  IMAD R22, R7, 0x2000, R22 ;  /* 0x0000200007167824 */ /* 0x000fe200078e0216 */
[----:B------:R-:W-:Y:S01]  /*6730*/  R2UR UR18, R20 ;  /* 0x00000000141272ca */ /* 0x000fe200000e0000 */
[----:B------:R-:W-:Y:S01]  /*6740*/  VIADD R4, R4, 0xffffffff ;  /* 0xffffffff04047836 */ /* 0x000fe20000000000 */
[----:B------:R-:W-:Y:S01]  /*6750*/  R2UR UR5, R14 ;  /* 0x000000000e0572ca */ /* 0x000fe200000e0000 */
[----:B------:R-:W-:Y:S01]  /*6760*/  UIADD3 UR6, UP0, UR24, 0xf0, URZ ;  /* 0x000000f018067890 */ /* 0x000fe2000ff1e03f */
[----:B------:R-:W-:Y:S01]  /*6770*/  R2UR UR11, R22 ;  /* 0x00000000160b72ca */ /* 0x000fe200000e0000 */
[----:B------:R-:W-:Y:S01]  /*6780*/  UIADD3 UR26, UP1, UR24, 0x1f0, URZ ;  /* 0x000001f0181a7890 */ /* 0x000fe2000ff3e03f */
[----:B------:R-:W-:Y:S01]  /*6790*/  R2UR UR9, R23 ;  /* 0x00000000170972ca */ /* 0x000fe200000e0000 */
[----:B------:R-:W-:Y:S01]  /*67a0*/  UIADD3.X UR7, URZ, UR25, URZ, UP0, !UPT ;  /* 0x000000193f077290 */ /* 0x000fe200087fe43f */
[----:B------:R-:W-:Y:S01]  /*67b0*/  R2UR UR10, R24 ;  /* 0x00000000180a72ca */ /* 0x000fe200000e0000 */
[----:B------:R-:W-:Y:S01]  /*67c0*/  VIADD R7, R7, 0x1 ;  /* 0x0000000107077836 */ /* 0x000fe20000000000 */
[----:B------:R-:W-:Y:S01]  /*67d0*/  R2UR UR12, R6 ;  /* 0x00000000060c72ca */ /* 0x000fe200000e0000 */
[----:B------:R-:W-:Y:S01]  /*67e0*/  UIADD3.X UR27, URZ, UR25, URZ, UP1, !UPT ;  /* 0x000000193f1b7290 */ /* 0x000fe20008ffe43f */
[----:B------:R-:W-:Y:S01]  /*67f0*/  R2UR UR19, R21 ;  /* 0x00000000151372ca */ /* 0x000fe200000e0000 */
[----:B------:R-:W-:Y:S01]  /*6800*/  UMOV UR20, 0x30000 ;  /* 0x0003000000147882 */ /* 0x000fe20000000000 */
[----:B------:R-:W-:Y:S01]  /*6810*/  ISETP.GT.AND P1, PT, R4, 0x1, PT ;  /* 0x000000010400780c */ /* 0x000fe20003f24270 */
[----:B------:R-:W-:Y:S01]  /*6820*/  UIADD3 UR8, UR8, UR5, URZ ;  /* 0x0000000508087290 */ /* 0x000fe2000fffe03f */
[----:B------:R-:W-:Y:S01]  /*6830*/  ISETP.NE.AND P0, PT, R7, 0x5, PT ;  /* 0x000000050700780c */ /* 0x000fe20003f05270 */
[----:B------:R-:W-:Y:S01]  /*6840*/  UIADD3 UR5, UR11, 0x28100, URZ ;  /* 0x000281000b057890 */ /* 0x000fe2000fffe03f */
[----:B------:R-:W-:Y:S01]  /*6850*/  VIADD R24, R24, 0x80 ;  /* 0x0000008018187836 */ /* 0x000fe20000000000 */
[----:B------:R-:W-:Y:S01]  /*6860*/  UMOV UR14, 0x0 ;  /* 0x00000000000e7882 */ /* 0x000fe20000000000 */
[----:B------:R-:W-:Y:S01]  /*6870*/  UMOV UR15, 0x10000000 ;  /* 0x10000000000f7882 */ /* 0x000fe20000000000 */
[----:B------:R-:W-:Y:S01]  /*6880*/  UMOV UR11, UR18 ;  /* 0x00000012000b7c82 */ /* 0x000fe20008000000 */
[----:B------:R-:W-:-:S02]  /*6890*/  SEL R14, RZ, 0x1, P0 ;  /* 0x00000001ff0e7807 */ /* 0x000fc40000000000 */
[----:B------:R0:W-:Y:S01]  /*68a0*/  UTMALDG.3D.MULTICAST [UR8], [UR6], UR20, desc[UR14] ;  /* 0x00000e08060073b4 */ /* 0x0001e20008011814 */
[----:B------:R-:W-:Y:S02]  /*68b0*/  SEL R7, R7, RZ, P0 ;  /* 0x000000ff07077207 */ /* 0x000fe40000000000 */
[----:B------:R-:W-:Y:S01]  /*68c0*/  LOP3.LUT R5, R5, R14, RZ, 0x3c, !PT ;  /* 0x0000000e05057212 */ /* 0x000fe200078e3cff */
[----:B0-----:R-:W-:Y:S01]  /*68d0*/  UMOV UR8, UR5 ;  /* 0x0000000500087c82 */ /* 0x001fe20008000000 */
[----:B------:R-:W-:Y:S02]  /*68e0*/  UMOV UR11, UR19 ;  /* 0x00000013000b7c82 */ /* 0x000fe40008000000 */
[----:B------:R0:W-:Y:S02]  /*68f0*/  UTMALDG.3D [UR8], [UR26], desc[UR14] ;  /* 0x00000e081a0075b4 */ /* 0x0001e40008011000 */
[----:B0-----:R-:W-:Y:S05]  /*6900*/  @P1 BRA `(.L_x_178) ;  /* 0xfffffffc00401947 */ /* 0x001fea000383ffff */
.L_x_175:
[----:B------:R-:W-:Y:S05]  /*6910*/  BSYNC B1 ;  /* 0x0000000000017941 */ /* 0x000fea0003800000 */
.L_x_174:
[----:B------:R-:W-:Y:S01]  /*6920*/  LOP3.LUT P1, RZ, R11, 0xff, RZ, 0xc0, !PT ;  /* 0x000000ff0bff7812 */ /* 0x000fe2000782c0ff */
[C---:B------:R-:W-:Y:S01]  /*6930*/  IMAD.IADD R6, R10.reuse, 0x1, R3 ;  /* 0x000000010a067824 */ /* 0x040fe200078e0203 */
[----:B------:R-:W-:Y:S01]  /*6940*/  ULDC.64 UR6, c[0x0][0x650] ;  /* 0x0001940000067ab9 */ /* 0x000fe20000000a00 */
[----:B------:R-:W-:Y:S01]  /*6950*/  ISETP.GE.U32.AND P2, PT, R10, 0x5, PT ;  /* 0x000000050a00780c */ /* 0x000fe20003f46070 */
[----:B------:R-:W-:Y:S01]  /*6960*/  BSSY B1, `(.L_x_179) ;  /* 0x000006c000017945 */ /* 0x000fe20003800000 */
[----:B------:R-:W-:Y:S01]  /*6970*/  IMAD.MOV.U32 R20, RZ, RZ, -0x1 ;  /* 0xffffffffff147424 */ /* 0x000fe200078e00ff */
[----:B------:R-:W-:Y:S01]  /*6980*/  ISETP.GT.U32.AND P0, PT, R6, 0x4, PT ;  /* 0x000000040600780c */ /* 0x000fe20003f04070 */
[----:B------:R-:W-:Y:S01]  /*6990*/  IMAD.MOV.U32 R7, RZ, RZ, -0x1 ;  /* 0xffffffffff077424 */ /* 0x000fe200078e00ff */
[----:B------:R-:W-:Y:S02]  /*69a0*/  PRMT R11, RZ, 0x7610, R11 ;  /* 0x00007610ff0b7816 */ /* 0x000fe4000000000b */
[----:B------:R-:W-:-:S03]  /*69b0*/  ISETP.LT.U32.AND P0, PT, R10, 0x5, P0 ;  /* 0x000000050a00780c */ /* 0x000fc60000701070 */
[----:B------:R-:W0:Y:S01]  /*69c0*/  @P1 S2R R9, SR_CgaCtaId ;  /* 0x0000000000091919 */ /* 0x000e220000008800 */
[----:B------:R-:W-:-:S04]  /*69d0*/  @P1 MOV R4, 0x400 ;  /* 0x0000040000041802 */ /* 0x000fc80000000f00 */
[----:B0-----:R-:W-:Y:S01]  /*69e0*/  @P1 LEA R3, R9, R4, 0x18 ;  /* 0x0000000409031211 */ /* 0x001fe200078ec0ff */
[----:B------:R-:W-:-:S03]  /*69f0*/  IMAD.WIDE.U32 R4, R6, -0x33333333, RZ ;  /* 0xcccccccd06047825 */ /* 0x000fc600078e00ff */
[----:B------:R0:W-:Y:S01]  /*6a00*/  @P1 SYNCS.ARRIVE.TRANS64.A1T0 RZ, [R3+URZ+0x68], RZ ;  /* 0x000068ff03ff19a7 */ /* 0x0001e2000810003f */
[----:B------:R-:W-:Y:S02]  /*6a10*/  IADD3 R16, P1, R16, UR22, RZ ;  /* 0x0000001610107c10 */ /* 0x000fe4000ff3e0ff */
[----:B------:R-:W-:Y:S02]  /*6a20*/  SHF.R.U32.HI R5, RZ, 0x2, R5 ;  /* 0x00000002ff057819 */ /* 0x000fe40000011605 */
[----:B------:R-:W-:Y:S02]  /*6a30*/  IADD3.X R17, R17, UR13, RZ, P1, !PT ;  /* 0x0000000d11117c10 */ /* 0x000fe40008ffe4ff */
[----:B------:R-:W-:Y:S02]  /*6a40*/  PRMT R4, RZ, 0x7610, R4 ;  /* 0x00007610ff047816 */ /* 0x000fe40000000004 */
[----:B0-----:R-:W-:Y:S02]  /*6a50*/  SEL R3, RZ, 0x1, !P0 ;  /* 0x00000001ff037807 */ /* 0x001fe40004000000 */
[----:B------:R-:W-:-:S02]  /*6a60*/  ISETP.GE.U32.AND P0, PT, R16, UR6, PT ;  /* 0x0000000610007c0c */ /* 0x000fc4000bf06070 */
[----:B------:R-:W-:Y:S01]  /*6a70*/  LOP3.LUT R0, R0, R3, RZ, 0x3c, !PT ;  /* 0x0000000300007212 */ /* 0x000fe200078e3cff */
[----:B------:R-:W-:Y:S01]  /*6a80*/  IMAD R3, R5, -0x5, R6 ;  /* 0xfffffffb05037824 */ /* 0x000fe200078e0206 */
[----:B------:R-:W-:Y:S01]  /*6a90*/  ISETP.GE.U32.AND.EX P0, PT, R17, UR7, PT, P0 ;  /* 0x0000000711007c0c */ /* 0x000fe2000bf06100 */
[----:B------:R-:W-:Y:S01]  /*6aa0*/  IMAD.MOV.U32 R6, RZ, RZ, -0x1 ;  /* 0xffffffffff067424 */ /* 0x000fe200078e00ff */
[----:B------:R-:W-:-:S11]  /*6ab0*/  @P2 LOP3.LUT R0, R0, 0x1, R5, 0x78, !PT ;  /* 0x0000000100002812 */ /* 0x000fd600078e7805 */
[----:B------:R-:W-:Y:S05]  /*6ac0*/  @P0 BRA `(.L_x_180) ;  /* 0x0000000400540947 */ /* 0x000fea0003800000 */
[----:B------:R-:W0:Y:S01]  /*6ad0*/  S2R R15, SR_CTAID.X ;  /* 0x00000000000f7919 */ /* 0x000e220000002500 */
[----:B------:R-:W-:Y:S01]  /*6ae0*/  ULDC.64 UR6, c[0x0][0x628] ;  /* 0x00018a0000067ab9 */ /* 0x000fe20000000a00 */
[----:B------:R-:W-:Y:S01]  /*6af0*/  ULDC UR8, c[0x0][0x630] ;  /* 0x00018c0000087ab9 */ /* 0x000fe20000000800 */
[----:B------:R-:W-:Y:S01]  /*6b00*/  ISETP.NE.U32.AND P0, PT, RZ, UR6, PT ;  /* 0x00000006ff007c0c */ /* 0x000fe2000bf05070 */
[----:B------:R-:W1:Y:S01]  /*6b10*/  S2R R20, SR_CTAID.Y ;  /* 0x0000000000147919 */ /* 0x000e620000002600 */
[----:B------:R-:W-:Y:S01]  /*6b20*/  ULDC UR9, c[0x0][0x150] ;  /* 0x0000540000097ab9 */ /* 0x000fe20000000800 */
[----:B------:R-:W-:Y:S01]  /*6b30*/  IMAD.MOV.U32 R4, RZ, RZ, R16 ;  /* 0x000000ffff047224 */ /* 0x000fe200078e0010 */
[----:B------:R-:W-:Y:S01]  /*6b40*/  ISETP.NE.AND.EX P0, PT, RZ, UR7, PT, P0 ;  /* 0x00000007ff007c0c */ /* 0x000fe2000bf05300 */
[----:B------:R-:W-:Y:S01]  /*6b50*/  IMAD.MOV.U32 R5, RZ, RZ, R17 ;  /* 0x000000ffff057224 */ /* 0x000fe200078e0011 */
[----:B0-----:R-:W-:-:S11]  /*6b60*/  I2FP.F32.U32 R22, R15 ;  /* 0x0000000f00167245 */ /* 0x001fd60000201000 */
[----:B------:R-:W-:Y:S05]  /*6b70*/  @!P0 BRA `(.L_x_181) ;  /* 0x0000000000288947 */ /* 0x000fea0003800000 */
[----:B------:R-:W-:Y:S02]  /*6b80*/  ULDC UR5, c[0x0][0x634] ;  /* 0x00018d0000057ab9 */ /* 0x000fe40000000800 */
[----:B------:R-:W-:-:S05]  /*6b90*/  IADD3 R5, P0, R16, UR5, RZ ;  /* 0x0000000510057c10 */ /* 0x000fca000ff1e0ff */
[----:B------:R-:W-:-:S04]  /*6ba0*/  IMAD.X R21, RZ, RZ, R17, P0 ;  /* 0x000000ffff157224 */ /* 0x000fc800000e0611 */
[----:B------:R-:W-:-:S04]  /*6bb0*/  IMAD.WIDE.U32 R6, R21, UR6, RZ ;  /* 0x0000000615067c25 */ /* 0x000fc8000f8e00ff */
[----:B------:R-:W-:-:S04]  /*6bc0*/  IMAD.WIDE.U32 R6, P0, R5, UR7, R6 ;  /* 0x0000000705067c25 */ /* 0x000fc8000f800006 */
[----:B------:R-:W-:-:S04]  /*6bd0*/  IMAD.WIDE.U32 R4, R5, UR6, RZ ;  /* 0x0000000605047c25 */ /* 0x000fc8000f8e00ff */
[----:B------:R-:W-:Y:S01]  /*6be0*/  IMAD.MOV.U32 R4, RZ, RZ, R7 ;  /* 0x000000ffff047224 */ /* 0x000fe200078e0007 */
[----:B------:R-:W-:Y:S01]  /*6bf0*/  IADD3 RZ, P1, R5, R6, RZ ;  /* 0x0000000605ff7210 */ /* 0x000fe20007f3e0ff */
[----:B------:R-:W-:-:S04]  /*6c00*/  IMAD.X R5, RZ, RZ, RZ, P0 ;  /* 0x000000ffff057224 */ /* 0x000fc800000e06ff */
[----:B------:R-:W-:-:S08]  /*6c10*/  IMAD.WIDE.U32.X R4, R21, UR7, R4, P1 ;  /* 0x0000000715047c25 */ /* 0x000fd000088e0404 */
.L_x_181:
[--C-:B------:R-:W-:Y:S01]  /*6c20*/  SHF.R.U64 R14, R4, UR8, R5.reuse ;  /* 0x00000008040e7c19 */ /* 0x100fe20008001205 */
[----:B------:R-:W-:Y:S01]  /*6c30*/  FMUL R22, R22, UR9 ;  /* 0x0000000916167c20 */ /* 0x000fe20008400000 */
[----:B------:R-:W-:Y:S01]  /*6c40*/  SHF.R.U32.HI R4, RZ, UR8, R5 ;  /* 0x00000008ff047c19 */ /* 0x000fe20008011605 */
[----:B------:R-:W0:Y:S01]  /*6c50*/  LDC R6, c[0x0][0x144] ;  /* 0x00005100ff067b82 */ /* 0x000e220000000800 */
[----:B------:R-:W-:Y:S01]  /*6c60*/  IADD3 R5, P0, RZ, -R14, RZ ;  /* 0x8000000eff057210 */ /* 0x000fe20007f1e0ff */
[----:B------:R-:W-:Y:S01]  /*6c70*/  ULDC UR5, c[0x0][0x154] ;  /* 0x0000550000057ab9 */ /* 0x000fe20000000800 */
[----:B-1----:R-:W-:Y:S01]  /*6c80*/  I2FP.F32.U32 R7, R20 ;  /* 0x0000001400077245 */ /* 0x002fe20000201000 */
[----:B------:R-:W1:Y:S01]  /*6c90*/  F2I.U32.TRUNC.NTZ R22, R22 ;  /* 0x0000001600167305 */ /* 0x000e62000020f000 */
[----:B------:R-:W-:Y:S01]  /*6ca0*/  ULDC.64 UR6, c[0x0][0x620] ;  /* 0x0001880000067ab9 */ /* 0x000fe20000000a00 */
[----:B------:R-:W-:Y:S01]  /*6cb0*/  IMAD.X R4, RZ, RZ, ~R4, P0 ;  /* 0x000000ffff047224 */ /* 0x000fe200000e0e04 */
[----:B------:R-:W-:Y:S01]  /*6cc0*/  ISETP.NE.AND P2, PT, R2, 0x1, PT ;  /* 0x000000010200780c */ /* 0x000fe20003f45270 */
[----:B------:R-:W-:Y:S01]  /*6cd0*/  FMUL R23, R7, UR5 ;  /* 0x0000000507177c20 */ /* 0x000fe20008400000 */
[----:B------:R-:W2:Y:S01]  /*6ce0*/  LDC R25, c[0x0][0x148] ;  /* 0x00005200ff197b82 */ /* 0x000ea20000000800 */
[----:B------:R-:W-:Y:S01]  /*6cf0*/  IMAD R4, R4, UR6, RZ ;  /* 0x0000000604047c24 */ /* 0x000fe2000f8e02ff */
[----:B------:R-:W-:-:S03]  /*6d00*/  ULDC UR5, c[0x0][0x618] ;  /* 0x0001860000057ab9 */ /* 0x000fc60000000800 */
[----:B------:R-:W3:Y:S01]  /*6d10*/  F2I.U32.TRUNC.NTZ R23, R23 ;  /* 0x0000001700177305 */ /* 0x000ee2000020f000 */
[C---:B------:R-:W-:Y:S02]  /*6d20*/  IMAD R7, R5.reuse, UR7, R4 ;  /* 0x0000000705077c24 */ /* 0x040fe4000f8e0204 */
[----:B------:R-:W-:Y:S01]  /*6d30*/  IMAD.WIDE.U32 R4, R5, UR6, R16 ;  /* 0x0000000605047c25 */ /* 0x000fe2000f8e0010 */
[----:B------:R-:W-:Y:S02]  /*6d40*/  ULDC.64 UR6, c[0x0][0x640] ;  /* 0x0001900000067ab9 */ /* 0x000fe40000000a00 */
[----:B------:R-:W-:Y:S01]  /*6d50*/  ISETP.NE.U32.AND P0, PT, RZ, UR6, PT ;  /* 0x00000006ff007c0c */ /* 0x000fe2000bf05070 */
[----:B------:R-:W-:Y:S02]  /*6d60*/  IMAD.IADD R5, R5, 0x1, R7 ;  /* 0x0000000105057824 */ /* 0x000fe400078e0207 */
[----:B-1----:R-:W-:Y:S01]  /*6d70*/  IMAD.MOV R22, RZ, RZ, -R22 ;  /* 0x000000ffff167224 */ /* 0x002fe200078e0a16 */
[----:B------:R-:W-:-:S02]  /*6d80*/  ISETP.NE.AND.EX P0, PT, RZ, UR7, PT, P0 ;  /* 0x00000007ff007c0c */ /* 0x000fc4000bf05300 */
[----:B------:R-:W-:Y:S01]  /*6d90*/  SHF.R.U64 R21, R4, UR5, R5 ;  /* 0x0000000504157c19 */ /* 0x000fe20008001205 */
[----:B0-----:R-:W-:Y:S01]  /*6da0*/  IMAD R15, R6, R22, R15 ;  /* 0x00000016060f7224 */ /* 0x001fe200078e020f */
[----:B------:R-:W-:Y:S01]  /*6db0*/  SHF.R.U32.HI R4, RZ, UR5, R5 ;  /* 0x00000005ff047c19 */ /* 0x000fe20008011605 */
[----:B------:R-:W-:Y:S01]  /*6dc0*/  ULDC UR5, c[0x0][0x608] ;  /* 0x0001820000057ab9 */ /* 0x000fe20000000800 */
[----:B---3--:R-:W-:Y:S02]  /*6dd0*/  IMAD.MOV R6, RZ, RZ, -R23 ;  /* 0x000000ffff067224 */ /* 0x008fe400078e0a17 */
[--C-:B------:R-:W-:Y:S02]  /*6de0*/  SHF.R.U64 R22, R21, UR5, R4.reuse ;  /* 0x0000000515167c19 */ /* 0x100fe40008001204 */
[----:B------:R-:W-:Y:S01]  /*6df0*/  SHF.R.U32.HI R5, RZ, UR5, R4 ;  /* 0x00000005ff057c19 */ /* 0x000fe20008011604 */
[----:B------:R-:W-:Y:S01]  /*6e00*/  ULDC UR5, c[0x0][0x658] ;  /* 0x0001960000057ab9 */ /* 0x000fe20000000800 */
[----:B--2---:R-:W-:-:S02]  /*6e10*/  @P2 IMAD R15, R25, R6, R20 ;  /* 0x00000006190f2224 */ /* 0x004fc400078e0214 */
[--C-:B------:R-:W-:Y:S02]  /*6e20*/  SHF.R.U64 R20, R22, UR5, R5.reuse ;  /* 0x0000000516147c19 */ /* 0x100fe40008001205 */
[----:B------:R-:W-:-:S03]  /*6e30*/  SHF.R.U32.HI R23, RZ, UR5, R5 ;  /* 0x00000005ff177c19 */ /* 0x000fc60008011605 */
[----:B------:R-:W-:Y:S02]  /*6e40*/  IMAD.MOV.U32 R6, RZ, RZ, R20 ;  /* 0x000000ffff067224 */ /* 0x000fe400078e0014 */
[----:B------:R-:W-:Y:S01]  /*6e50*/  IMAD.MOV.U32 R5, RZ, RZ, R23 ;  /* 0x000000ffff057224 */ /* 0x000fe200078e0017 */
[----:B------:R-:W-:Y:S06]  /*6e60*/  @!P0 BRA `(.L_x_182) ;  /* 0x00000000002c8947 */ /* 0x000fec0003800000 */
        /* <DEDUP_REMOVED lines=9> */
[----:B------:R-:W-:-:S04]  /*6f00*/  IMAD.WIDE.U32.X R4, R23, UR7, R4, P1 ;  /* 0x0000000717047c25 */ /* 0x000fc800088e0404 */
[----:B------:R-:W-:-:S07]  /*6f10*/  IMAD.MOV.U32 R6, RZ, RZ, R4 ;  /* 0x000000ffff067224 */ /* 0x000fce00078e0004 */
.L_x_182:
[----:B------:R-:W-:Y:S01]  /*6f20*/  ULDC UR5, c[0x0][0x648] ;  /* 0x0001920000057ab9 */ /* 0x000fe20000000800 */
[----:B------:R-:W-:Y:S01]  /*6f30*/  LOP3.LUT R4, R22, UR16, RZ, 0xc0, !PT ;  /* 0x0000001016047c12 */ /* 0x000fe2000f8ec0ff */
[----:B------:R-:W-:Y:S01]  /*6f40*/  ULDC UR6, c[0x0][0x610] ;  /* 0x0001840000067ab9 */ /* 0x000fe20000000800 */
[----:B------:R-:W-:Y:S01]  /*6f50*/  SHF.R.U64 R5, R6, UR5, R5 ;  /* 0x0000000506057c19 */ /* 0x000fe20008001205 */
[----:B------:R-:W-:Y:S01]  /*6f60*/  ULDC UR5, c[0x0][0x638] ;  /* 0x00018e0000057ab9 */ /* 0x000fe20000000800 */
[----:B------:R-:W-:Y:S01]  /*6f70*/  LOP3.LUT R21, R21, UR4, RZ, 0xc0, !PT ;  /* 0x0000000415157c12 */ /* 0x000fe2000f8ec0ff */
[----:B------:R-:W-:Y:S02]  /*6f80*/  IMAD.MOV.U32 R6, RZ, RZ, R14 ;  /* 0x000000ffff067224 */ /* 0x000fe400078e000e */
[----:B------:R-:W-:Y:S02]  /*6f90*/  IMAD.MOV R7, RZ, RZ, -R5 ;  /* 0x000000ffff077224 */ /* 0x000fe400078e0a05 */
[----:B------:R-:W-:-:S02]  /*6fa0*/  IMAD R4, R5, UR17, R4 ;  /* 0x0000001105047c24 */ /* 0x000fc4000f8e0204 */
[----:B------:R-:W-:Y:S01]  /*6fb0*/  IMAD R20, R7, UR5, R20 ;  /* 0x0000000507147c24 */ /* 0x000fe2000f8e0214 */
[----:B------:R-:W-:Y:S01]  /*6fc0*/  ULDC UR5, c[0x0][0x600] ;  /* 0x0001800000057ab9 */ /* 0x000fe20000000800 */
[----:B------:R-:W-:Y:S02]  /*6fd0*/  IMAD R15, R4, UR6, R15 ;  /* 0x00000006040f7c24 */ /* 0x000fe4000f8e020f */
[----:B------:R-:W-:Y:S02]  /*6fe0*/  IMAD R20, R20, UR5, R21 ;  /* 0x0000000514147c24 */ /* 0x000fe4000f8e0215 */
[----:B------:R-:W-:-:S03]  /*6ff0*/  IMAD.MOV.U32 R4, RZ, RZ, 0x1 ;  /* 0x00000001ff047424 */ /* 0x000fc600078e00ff */
[----:B------:R-:W-:Y:S02]  /*7000*/  SEL R7, R20, R15, !P2 ;  /* 0x0000000f14077207 */ /* 0x000fe40005000000 */
[----:B------:R-:W-:-:S07]  /*7010*/  SEL R20, R15, R20, !P2 ;  /* 0x000000140f147207 */ /* 0x000fce0005000000 */
.L_x_180:
[----:B------:R-:W-:Y:S05]  /*7020*/  BSYNC B1 ;  /* 0x0000000000017941 */ /* 0x000fea0003800000 */
.L_x_179:
[----:B------:R-:W-:-:S13]  /*7030*/  LOP3.LUT P0, RZ, R4, 0xff, RZ, 0xc0, !PT ;  /* 0x000000ff04ff7812 */ /* 0x000fda000780c0ff */
[----:B------:R-:W-:Y:S05]  /*7040*/  @P0 BRA `(.L_x_183) ;  /* 0xfffffff400380947 */ /* 0x000fea000383ffff */
[----:B------:R-:W-:Y:S05]  /*7050*/  BSYNC B0 ;  /* 0x0000000000007941 */ /* 0x000fea0003800000 */
.L_x_172:
[----:B------:R-:W-:-:S03]  /*7060*/  UMOV UR5, 0xffffffff ;  /* 0xffffffff00057882 */ /* 0x000fc60000000000 */
[----:B------:R-:W-:Y:S05]  /*7070*/  BRA.DIV UR5, `(.L_x_184) ;  /* 0x0000000605387947 */ /* 0x000fea000b800000 */
[----:B------:R-:W-:-:S13]  /*7080*/  ELECT P6, URZ, PT ;  /* 0x00000000003f782f */ /* 0x000fda00038c0000 */
.L_x_199:
[----:B------:R-:W-:Y:S04]  /*7090*/  BSSY B0, `(.L_x_185) ;  /* 0x0000034000007945 */ /* 0x000fe80003800000 */
[----:B------:R-:W-:Y:S05]  /*70a0*/  @!P6 BRA `(.L_x_186) ;  /* 0x0000000000c8e947 */ /* 0x000fea0003800000 */
[----:B------:R-:W-:-:S04]  /*70b0*/  LOP3.LUT R19, R19, 0x2, RZ, 0xfc, !PT ;  /* 0x0000000213137812 */ /* 0x000fc800078efcff */
[----:B------:R-:W-:-:S13]  /*70c0*/  ISETP.NE.AND P0, PT, R19, 0x3, PT ;  /* 0x000000031300780c */ /* 0x000fda0003f05270 */
[----:B------:R-:W-:Y:S05]  /*70d0*/  @!P0 BRA `(.L_x_187) ;  /* 0x0000000000048947 */ /* 0x000fea0003800000 */
[----:B------:R-:W-:Y:S01]  /*70e0*/  BPT.TRAP 0x1 ;  /* 0x000000040000795c */ /* 0x000fe20000300000 */
.L_x_187:
[----:B------:R-:W0:Y:S01]  /*70f0*/  S2R R5, SR_CgaCtaId ;  /* 0x0000000000057919 */ /* 0x000e220000008800 */
[----:B------:R-:W-:Y:S02]  /*7100*/  MOV R2, 0x400 ;  /* 0x0000040000027802 */ /* 0x000fe40000000f00 */
[----:B------:R-:W-:Y:S02]  /*7110*/  SHF.L.U32 R4, R0, 0x1f, RZ ;  /* 0x0000001f00047819 */ /* 0x000fe400000006ff */
[----:B0-----:R-:W-:-:S05]  /*7120*/  LEA R2, R5, R2, 0x18 ;  /* 0x0000000205027211 */ /* 0x001fca00078ec0ff */
[----:B------:R-:W-:-:S04]  /*7130*/  VIADD R2, R2, 0x28 ;  /* 0x0000002802027836 */ /* 0x000fc80000000000 */
[C---:B------:R-:W-:Y:S02]  /*7140*/  IMAD R7, R3.reuse, 0x8, R2 ;  /* 0x0000000803077824 */ /* 0x040fe400078e0202 */
[----:B------:R-:W-:Y:S02]  /*7150*/  VIADD R3, R3, 0x1 ;  /* 0x0000000103037836 */ /* 0x000fe40000000000 */
[----:B------:R-:W0:Y:S03]  /*7160*/  SYNCS.PHASECHK.TRANS64.TRYWAIT P0, [R7+URZ], R4 ;  /* 0x00000004070075a7 */ /* 0x000e26000800017f */
[----:B------:R-:W-:-:S04]  /*7170*/  ISETP.NE.AND P1, PT, R3, 0x5, PT ;  /* 0x000000050300780c */ /* 0x000fc80003f25270 */
[----:B------:R-:W-:Y:S02]  /*7180*/  SEL R5, RZ, 0x1, P1 ;  /* 0x00000001ff057807 */ /* 0x000fe40000800000 */
[----:B------:R-:W-:Y:S02]  /*7190*/  SEL R3, R3, RZ, P1 ;  /* 0x000000ff03037207 */ /* 0x000fe40000800000 */
[----:B------:R-:W-:-:S03]  /*71a0*/  LOP3.LUT R6, R0, R5, RZ, 0x3c, !PT ;  /* 0x0000000500067212 */ /* 0x000fc600078e3cff */
[----:B------:R-:W-:Y:S01]  /*71b0*/  IMAD R8, R3, 0x8, R2 ;  /* 0x0000000803087824 */ /* 0x000fe200078e0202 */
[----:B------:R-:W-:Y:S01]  /*71c0*/  SHF.L.U32 R5, R6, 0x1f, RZ ;  /* 0x0000001f06057819 */ /* 0x000fe200000006ff */
[----:B0-----:R-:W-:Y:S06]  /*71d0*/  @!P0 BRA `(.L_x_188) ;  /* 0x0000000400008947 */ /* 0x001fec0003800000 */
.L_x_200:
[----:B------:R-:W1:Y:S01]  /*71e0*/  SYNCS.PHASECHK.TRANS64.TRYWAIT P0, [R8+URZ], R5 ;  /* 0x00000005080075a7 */ /* 0x000e62000800017f */
[----:B------:R-:W-:-:S05]  /*71f0*/  VIADD R0, R3, 0x1 ;  /* 0x0000000103007836 */ /* 0x000fca0000000000 */
[----:B------:R-:W-:-:S04]  /*7200*/  ISETP.NE.AND P1, PT, R0, 0x5, PT ;  /* 0x000000050000780c */ /* 0x000fc80003f25270 */
[----:B------:R-:W-:Y:S02]  /*7210*/  SEL R3, RZ, 0x1, P1 ;  /* 0x00000001ff037807 */ /* 0x000fe40000800000 */
[----:B0-----:R-:W-:Y:S02]  /*7220*/  SEL R7, R0, RZ, P1 ;  /* 0x000000ff00077207 */ /* 0x001fe40000800000 */
[----:B------:R-:W-:-:S03]  /*7230*/  LOP3.LUT R6, R6, R3, RZ, 0x3c, !PT ;  /* 0x0000000306067212 */ /* 0x000fc600078e3cff */
[----:B------:R-:W-:Y:S01]  /*7240*/  IMAD R9, R7, 0x8, R2 ;  /* 0x0000000807097824 */ /* 0x000fe200078e0202 */
[----:B------:R-:W-:Y:S01]  /*7250*/  SHF.L.U32 R4, R6, 0x1f, RZ ;  /* 0x0000001f06047819 */ /* 0x000fe200000006ff */
[----:B-1----:R-:W-:Y:S06]  /*7260*/  @!P0 BRA `(.L_x_189) ;  /* 0x0000000000f08947 */ /* 0x002fec0003800000 */
.L_x_201:
[----:B------:R-:W1:Y:S01]  /*7270*/  SYNCS.PHASECHK.TRANS64.TRYWAIT P0, [R9+URZ], R4 ;  /* 0x00000004090075a7 */ /* 0x000e62000800017f */
[----:B------:R-:W-:-:S05]  /*7280*/  VIADD R0, R7, 0x1 ;  /* 0x0000000107007836 */ /* 0x000fca0000000000 */
[----:B------:R-:W-:-:S04]  /*7290*/  ISETP.NE.AND P1, PT, R0, 0x5, PT ;  /* 0x000000050000780c */ /* 0x000fc80003f25270 */
[----:B------:R-:W-:Y:S02]  /*72a0*/  SEL R3, RZ, 0x1, P1 ;  /* 0x00000001ff037807 */ /* 0x000fe40000800000 */
[----:B------:R-:W-:Y:S02]  /*72b0*/  SEL R7, R0, RZ, P1 ;  /* 0x000000ff00077207 */ /* 0x000fe40000800000 */
[----:B------:R-:W-:-:S03]  /*72c0*/  LOP3.LUT R11, R6, R3, RZ, 0x3c, !PT ;  /* 0x00000003060b7212 */ /* 0x000fc600078e3cff */
[----:B------:R-:W-:Y:S01]  /*72d0*/  IMAD R6, R7, 0x8, R2 ;  /* 0x0000000807067824 */ /* 0x000fe200078e0202 */
[----:B0-----:R-:W-:Y:S01]  /*72e0*/  SHF.L.U32 R5, R11, 0x1f, RZ ;  /* 0x0000001f0b057819 */ /* 0x001fe200000006ff */
[----:B-1----:R-:W-:Y:S06]  /*72f0*/  @!P0 BRA `(.L_x_190) ;  /* 0x0000000000e08947 */ /* 0x002fec0003800000 */
.L_x_202:
[----:B------:R-:W1:Y:S01]  /*7300*/  SYNCS.PHASECHK.TRANS64.TRYWAIT P0, [R6+URZ], R5 ;  /* 0x00000005060075a7 */ /* 0x000e62000800017f */
[----:B------:R-:W-:-:S05]  /*7310*/  VIADD R0, R7, 0x1 ;  /* 0x0000000107007836 */ /* 0x000fca0000000000 */
[----:B------:R-:W-:-:S04]  /*7320*/  ISETP.NE.AND P1, PT, R0, 0x5, PT ;  /* 0x000000050000780c */ /* 0x000fc80003f25270 */
[----:B0-----:R-:W-:Y:S02]  /*7330*/  SEL R4, RZ, 0x1, P1 ;  /* 0x00000001ff047807 */ /* 0x001fe40000800000 */
[----:B------:R-:W-:Y:S02]  /*7340*/  SEL R3, R0, RZ, P1 ;  /* 0x000000ff00037207 */ /* 0x000fe40000800000 */
[----:B------:R-:W-:Y:S01]  /*7350*/  LOP3.LUT R0, R11, R4, RZ, 0x3c, !PT ;  /* 0x000000040b007212 */ /* 0x000fe200078e3cff */
[----:B-1----:R-:W-:Y:S06]  /*7360*/  @!P0 BRA `(.L_x_191) ;  /* 0x0000000000d88947 */ /* 0x002fec0003800000 */
.L_x_203:
[----:B------:R-:W-:Y:S01]  /*7370*/  IMAD R3, R3, 0x8, R2 ;  /* 0x0000000803037824 */ /* 0x000fe200078e0202 */
[----:B------:R-:W-:-:S07]  /*7380*/  SHF.L.U32 R0, R0, 0x1f, RZ ;  /* 0x0000001f00007819 */ /* 0x000fce00000006ff */
.L_x_192:
[----:B-1----:R1:W2:Y:S02]  /*7390*/  SYNCS.PHASECHK.TRANS64.TRYWAIT P0, [R3+URZ], R0 ;  /* 0x00000000030075a7 */ /* 0x0022a4000800017f */
[----:B--2---:R-:W-:Y:S05]  /*73a0*/  @!P0 NANOSLEEP.SYNCS 0x989680 ;  /* 0x009896800000895d */ /* 0x004fea0003900000 */
[----:B------:R-:W2:Y:S02]  /*73b0*/  @!P0 SYNCS.PHASECHK.TRANS64 P0, [R3+URZ], R0 ;  /* 0x00000000030085a7 */ /* 0x000ea4000800007f */
[----:B--2---:R-:W-:Y:S05]  /*73c0*/  @!P0 BRA `(.L_x_192) ;  /* 0xfffffffc00f08947 */ /* 0x004fea000383ffff */
.L_x_186:
[----:B------:R-:W-:Y:S05]  /*73d0*/  BSYNC B0 ;  /* 0x0000000000007941 */ /* 0x000fea0003800000 */
.L_x_185:
[----:B------:R-:W-:Y:S05]  /*73e0*/  EXIT ;  /* 0x000000000000794d */ /* 0x000fea0003800000 */
.L_x_21:
[----:B---3--:R3:W4:Y:S02]  /*73f0*/  SYNCS.PHASECHK.TRANS64.TRYWAIT P1, [R3+URZ], R0 ;  /* 0x00000000030075a7 */ /* 0x008724000802017f */
[----:B----4-:R-:W-:Y:S05]  /*7400*/  @!P1 NANOSLEEP.SYNCS 0x989680 ;  /* 0x009896800000995d */ /* 0x010fea0003900000 */
[----:B------:R-:W4:Y:S02]  /*7410*/  @!P1 SYNCS.PHASECHK.TRANS64 P1, [R3+URZ], R0 ;  /* 0x00000000030095a7 */ /* 0x000f24000802007f */
[----:B----4-:R-:W-:Y:S05]  /*7420*/  @!P1 BRA `(.L_x_21) ;  /* 0xfffffffc00f09947 */ /* 0x010fea000383ffff */
[----:B------:R-:W-:Y:S05]  /*7430*/  BRA `(.L_x_20) ;  /* 0xffffffa000287947 */ /* 0x000fea000383ffff */
.L_x_26:
[----:B-1----:R1:W2:Y:S02]  /*7440*/  SYNCS.PHASECHK.TRANS64.TRYWAIT P1, [R5+URZ], R4 ;  /* 0x00000004050075a7 */ /* 0x0022a4000802017f */
[----:B--2---:R-:W-:Y:S05]  /*7450*/  @!P1 NANOSLEEP.SYNCS 0x989680 ;  /* 0x009896800000995d */ /* 0x004fea0003900000 */
[----:B------:R-:W2:Y:S02]  /*7460*/  @!P1 SYNCS.PHASECHK.TRANS64 P1, [R5+URZ], R4 ;  /* 0x00000004050095a7 */ /* 0x000ea4000802007f */
[----:B--2---:R-:W-:Y:S05]  /*7470*/  @!P1 BRA `(.L_x_26) ;  /* 0xfffffffc00f09947 */ /* 0x004fea000383ffff */
[----:B------:R-:W-:Y:S05]  /*7480*/  BRA `(.L_x_25) ;  /* 0xffffffa400747947 */ /* 0x000fea000383ffff */
.L_x_173:
[----:B------:R-:W-:Y:S01]  /*7490*/  BSSY B1, `(.L_x_193) ;  /* 0x0000006000017945 */ /* 0x000fe20003800000 */
[----:B------:R-:W-:-:S07]  /*74a0*/  IMAD.MOV.U32 R15, RZ, RZ, -0x1 ;  /* 0xffffffffff0f7424 */ /* 0x000fce00078e00ff */
[----:B------:R-:W-:Y:S05]  /*74b0*/  WARPSYNC.COLLECTIVE R15, `(.L_x_194) ;  /* 0x000000000f0c7348 */ /* 0x000fea0003c00000 */
[----:B------:R-:W-:Y:S02]  /*74c0*/  ELECT P6, UR62, PT ;  /* 0x00000000003e782f */ /* 0x000fe400038c0000 */
[----:B------:R-:W-:Y:S01]  /*74d0*/  MOV R14, UR62 ;  /* 0x0000003e000e7c02 */ /* 0x000fe20008000f00 */
[----:B------:R-:W-:Y:S10]  /*74e0*/  ENDCOLLECTIVE ;  /* 0x000000000000791b */ /* 0x000ff40003800000 */
.L_x_194:
[----:B------:R-:W-:Y:S05]  /*74f0*/  BSYNC B1 ;  /* 0x0000000000017941 */ /* 0x000fea0003800000 */
.L_x_193:
[----:B------:R-:W-:Y:S05]  /*7500*/  BRA `(.L_x_195) ;  /* 0xfffffff000147947 */ /* 0x000fea000383ffff */
.L_x_176:
[----:B0-----:R0:W1:Y:S02]  /*7510*/  SYNCS.PHASECHK.TRANS64.TRYWAIT P0, [R23+URZ+0x28], R14 ;  /* 0x0000280e170075a7 */ /* 0x001064000800017f */
[----:B-1----:R-:W-:Y:S05]  /*7520*/  @!P0 NANOSLEEP.SYNCS 0x989680 ;  /* 0x009896800000895d */ /* 0x002fea0003900000 */
[----:B------:R-:W1:Y:S02]  /*7530*/  @!P0 SYNCS.PHASECHK.TRANS64 P0, [R23+URZ+0x28], R14 ;  /* 0x0000280e170085a7 */ /* 0x000e64000800007f */
[----:B-1----:R-:W-:Y:S05]  /*7540*/  @!P0 BRA `(.L_x_176) ;  /* 0xfffffffc00f08947 */ /* 0x002fea000383ffff */
[----:B------:R-:W-:Y:S05]  /*7550*/  BRA `(.L_x_196) ;  /* 0xfffffff000547947 */ /* 0x000fea000383ffff */
.L_x_184:
[----:B------:R-:W-:Y:S01]  /*7560*/  BSSY B0, `(.L_x_197) ;  /* 0x0000006000007945 */ /* 0x000fe20003800000 */
[----:B------:R-:W-:-:S07]  /*7570*/  IMAD.MOV.U32 R15, RZ, RZ, -0x1 ;  /* 0xffffffffff0f7424 */ /* 0x000fce00078e00ff */
[----:B------:R-:W-:Y:S05]  /*7580*/  WARPSYNC.COLLECTIVE R15, `(.L_x_198) ;  /* 0x000000000f0c7348 */ /* 0x000fea0003c00000 */
[----:B------:R-:W-:Y:S02]  /*7590*/  ELECT P6, UR62, PT ;  /* 0x00000000003e782f */ /* 0x000fe400038c0000 */
[----:B------:R-:W-:Y:S01]  /*75a0*/  MOV R14, UR62 ;  /* 0x0000003e000e7c02 */ /* 0x000fe20008000f00 */
[----:B------:R-:W-:Y:S10]  /*75b0*/  ENDCOLLECTIVE ;  /* 0x000000000000791b */ /* 0x000ff40003800000 */
.L_x_198:
[----:B------:R-:W-:Y:S05]  /*75c0*/  BSYNC B0 ;  /* 0x0000000000007941 */ /* 0x000fea0003800000 */
.L_x_197:
[----:B------:R-:W-:Y:S05]  /*75d0*/  BRA `(.L_x_199) ;  /* 0xfffffff800ac7947 */ /* 0x000fea000383ffff */
.L_x_188:
[----:B0-----:R0:W1:Y:S02]  /*75e0*/  SYNCS.PHASECHK.TRANS64.TRYWAIT P0, [R7+URZ], R4 ;  /* 0x00000004070075a7 */ /* 0x001064000800017f */
[----:B-1----:R-:W-:Y:S05]  /*75f0*/  @!P0 NANOSLEEP.SYNCS 0x989680 ;  /* 0x009896800000895d */ /* 0x002fea0003900000 */
[----:B------:R-:W1:Y:S02]  /*7600*/  @!P0 SYNCS.PHASECHK.TRANS64 P0, [R7+URZ], R4 ;  /* 0x00000004070085a7 */ /* 0x000e64000800007f */
[----:B-1----:R-:W-:Y:S05]  /*7610*/  @!P0 BRA `(.L_x_188) ;  /* 0xfffffffc00f08947 */ /* 0x002fea000383ffff */
[----:B------:R-:W-:Y:S05]  /*7620*/  BRA `(.L_x_200) ;  /* 0xfffffff800ec7947 */ /* 0x000fea000383ffff */
.L_x_189:
[----:B0-----:R0:W1:Y:S02]  /*7630*/  SYNCS.PHASECHK.TRANS64.TRYWAIT P0, [R8+URZ], R5 ;  /* 0x00000005080075a7 */ /* 0x001064000800017f */
[----:B-1----:R-:W-:Y:S05]  /*7640*/  @!P0 NANOSLEEP.SYNCS 0x989680 ;  /* 0x009896800000895d */ /* 0x002fea0003900000 */
[----:B------:R-:W1:Y:S02]  /*7650*/  @!P0 SYNCS.PHASECHK.TRANS64 P0, [R8+URZ], R5 ;  /* 0x00000005080085a7 */ /* 0x000e64000800007f */
[----:B-1----:R-:W-:Y:S05]  /*7660*/  @!P0 BRA `(.L_x_189) ;  /* 0xfffffffc00f08947 */ /* 0x002fea000383ffff */
[----:B------:R-:W-:Y:S05]  /*7670*/  BRA `(.L_x_201) ;  /* 0xfffffff800fc7947 */ /* 0x000fea000383ffff */
.L_x_190:
[----:B0-----:R0:W1:Y:S02]  /*7680*/  SYNCS.PHASECHK.TRANS64.TRYWAIT P0, [R9+URZ], R4 ;  /* 0x00000004090075a7 */ /* 0x001064000800017f */
[----:B-1----:R-:W-:Y:S05]  /*7690*/  @!P0 NANOSLEEP.SYNCS 0x989680 ;  /* 0x009896800000895d */ /* 0x002fea0003900000 */
[----:B------:R-:W1:Y:S02]  /*76a0*/  @!P0 SYNCS.PHASECHK.TRANS64 P0, [R9+URZ], R4 ;  /* 0x00000004090085a7 */ /* 0x000e64000800007f */
[----:B-1----:R-:W-:Y:S05]  /*76b0*/  @!P0 BRA `(.L_x_190) ;  /* 0xfffffffc00f08947 */ /* 0x002fea000383ffff */
[----:B------:R-:W-:Y:S05]  /*76c0*/  BRA `(.L_x_202) ;  /* 0xfffffffc000c7947 */ /* 0x000fea000383ffff */
.L_x_191:
[----:B0-----:R0:W1:Y:S02]  /*76d0*/  SYNCS.PHASECHK.TRANS64.TRYWAIT P0, [R6+URZ], R5 ;  /* 0x00000005060075a7 */ /* 0x001064000800017f */
[----:B-1----:R-:W-:Y:S05]  /*76e0*/  @!P0 NANOSLEEP.SYNCS 0x989680 ;  /* 0x009896800000895d */ /* 0x002fea0003900000 */
[----:B------:R-:W1:Y:S02]  /*76f0*/  @!P0 SYNCS.PHASECHK.TRANS64 P0, [R6+URZ], R5 ;  /* 0x00000005060085a7 */ /* 0x000e64000800007f */
[----:B-1----:R-:W-:Y:S05]  /*7700*/  @!P0 BRA `(.L_x_191) ;  /* 0xfffffffc00f08947 */ /* 0x002fea000383ffff */
[----:B------:R-:W-:Y:S05]  /*7710*/  BRA `(.L_x_203) ;  /* 0xfffffffc00147947 */ /* 0x000fea000383ffff */
.L_x_204:
[----:B------:R-:W-:-:S00]  /*7720*/  BRA `(.L_x_204) ;  /* 0xfffffffc00fc7947 */ /* 0x000fc0000383ffff */
[----:B------:R-:W-:-:S00]  /*7730*/  NOP ;  /* 0x0000000000007918 */ /* 0x000fc00000000000 */
        /* <DEDUP_REMOVED lines=12> */
.L_x_205:


//--------------------- .nv.global.init           --------------------------
	.section	.nv.global.init,"aw",@progbits
.nv.global.init:
	.type		$str$22,@object
	.size		$str$22,($str$23 - $str$22)
$str$22:
        /*0000*/ 	.byte	0x6b, 0x5f, 0x74, 0x69, 0x6c, 0x65, 0x5f, 0x63, 0x6f, 0x75, 0x6e, 0x74, 0x20, 0x3e, 0x3d, 0x20
        /*0010*/ 	.byte	0x31, 0x00
	.type		$str$23,@object
	.size		$str$23,(__unnamed_1 - $str$23)
$str$23:
        /*0012*/ 	.byte	0x2f, 0x74, 0x6d, 0x70, 0x2f, 0x63, 0x75, 0x74, 0x6c, 0x61, 0x73, 0x73, 0x5f, 0x73, 0x77, 0x65
        /*0022*/ 	.byte	0x65, 0x70, 0x5f, 0x73, 0x72, 0x63, 0x2f, 0x69, 0x6e, 0x63, 0x6c, 0x75, 0x64, 0x65, 0x2f, 0x63
        /*0032*/ 	.byte	0x75, 0x74, 0x6c, 0x61, 0x73, 0x73, 0x2f, 0x67, 0x65, 0x6d, 0x6d, 0x2f, 0x63, 0x6f, 0x6c, 0x6c
        /*0042*/ 	.byte	0x65, 0x63, 0x74, 0x69, 0x76, 0x65, 0x2f, 0x73, 0x6d, 0x39, 0x30, 0x5f, 0x6d, 0x6d, 0x61, 0x5f
        /*0052*/ 	.byte	0x74, 0x6d, 0x61, 0x5f, 0x67, 0x6d, 0x6d, 0x61, 0x5f, 0x73, 0x73, 0x5f, 0x77, 0x61, 0x72, 0x70
        /*0062*/ 	.byte	0x73, 0x70, 0x65, 0x63, 0x69, 0x61, 0x6c, 0x69, 0x7a, 0x65, 0x64, 0x2e, 0x68, 0x70, 0x70, 0x00
	.type		__unnamed_1,@object
	.size		__unnamed_1,(.L_0 - __unnamed_1)
__unnamed_1:
        /*0072*/ 	.byte	0x76, 0x6f, 0x69, 0x64, 0x20, 0x63, 0x75, 0x74, 0x6c, 0x61, 0x73, 0x73, 0x3a, 0x3a, 0x67, 0x65
        /* <DEDUP_REMOVED lines=172> */
        /*0b42*/ 	.byte	0x3a, 0x3a, 0x69, 0x64, 0x65, 0x6e, 0x74, 0x69, 0x74, 0x79, 0x5d, 0x00
.L_0:


//--------------------- .nv.shared._ZN7cutlass13device_kernelINS_4gemm6kernel13GemmUniversalIN4cute5tupleIJiiiiEEENS1_10collective13CollectiveMmaINS1_34MainloopSm90TmaGmmaWarpSpecializedILi5ENS5_IJNS4_1CILi1EEENSA_ILi2EEESB_EEENS1_35KernelTmaWarpSpecializedCooperativeEEENS5_IJNSA_ILi256EEENSA_ILi64EEENSA_ILi128EEEEEEaNS5_IJlSB_lEEEaSK_NS4_8TiledMMAINS4_8MMA_AtomIJNS4_4SM904GMMA26MMA_64x64x32_S32S8S8_SS_TNEEEENS4_6LayoutINS5_IJSC_SB_SB_EEENS5_IJSB_NSA_ILi0EEEST_EEEEENS5_IJNS4_10UnderscoreESW_SW_EEEEENS4_23SM90_TMA_LOAD_MULTICASTENS4_14ComposedLayoutINS4_7SwizzleILi3ELi4ELi3EEENS4_18smem_ptr_flag_bitsILi8EEENSR_INS5_IJNSA_ILi8EEESI_EEENS5_IJSI_SB_EEEEEEEvNS4_8identityENS4_13SM90_TMA_LOADES19_vS1A_EENS_8epilogue10collective6detail29Sm90TmaWarpSpecializedAdapterINS1E_15DefaultEpilogueIaSK_SK_NS1D_6thread17LinearCombinationIaLi1EiiLNS1I_9ScaleType4KindE0ELNS_15FloatRoundStyleE2EaEENS1_15EpilogueDefaultEEEEEvvEEEEvNT_6ParamsE --------------------------
	.section	.nv.shared._ZN7cutlass13device_kernelINS_4gemm6kernel13GemmUniversalIN4cute5tupleIJiiiiEEENS1_10collective13CollectiveMmaINS1_34MainloopSm90TmaGmmaWarpSpecializedILi5ENS5_IJNS4_1CILi1EEENSA_ILi2EEESB_EEENS1_35KernelTmaWarpSpecializedCooperativeEEENS5_IJNSA_ILi256EEENSA_ILi64EEENSA_ILi128EEEEEEaNS5_IJlSB_lEEEaSK_NS4_8TiledMMAINS4_8MMA_AtomIJNS4_4SM904GMMA26MMA_64x64x32_S32S8S8_SS_TNEEEENS4_6LayoutINS5_IJSC_SB_SB_EEENS5_IJSB_NSA_ILi0EEEST_EEEEENS5_IJNS4_10UnderscoreESW_SW_EEEEENS4_23SM90_TMA_LOAD_MULTICASTENS4_14ComposedLayoutINS4_7SwizzleILi3ELi4ELi3EEENS4_18smem_ptr_flag_bitsILi8EEENSR_INS5_IJNSA_ILi8EEESI_EEENS5_IJSI_SB_EEEEEEEvNS4_8identityENS4_13SM90_TMA_LOADES19_vS1A_EENS_8epilogue10collective6detail29Sm90TmaWarpSpecializedAdapterINS1E_15DefaultEpilogueIaSK_SK_NS1D_6thread17LinearCombinationIaLi1EiiLNS1I_9ScaleType4KindE0ELNS_15FloatRoundStyleE2EaEENS1_15EpilogueDefaultEEEEEvvEEEEvNT_6ParamsE,"aw",@nobits
	.sectionflags	@""
	.align	16
	.zero		1024


//--------------------- .nv.shared.reserved.0     --------------------------
	.section	.nv.shared.reserved.0,"aw",@nobits
	.weak		__nv_reservedSMEM_offset_0_alias
	.size		__nv_reservedSMEM_offset_0_alias, 0, 0
	.other		__nv_reservedSMEM_offset_0_alias,@"STO_CUDA_RESERVED_SHARED STV_DEFAULT"
__nv_reservedSMEM_offset_0_alias:
	.zero		0


//--------------------- .nv.global                --------------------------
	.section	.nv.global,"aw",@nobits
.nv.global:
	.type		_ZN39_INTERNAL_2ca778ef_4_k_cu_83ff94db_66574cute1_E,@object
	.size		_ZN39_INTERNAL_2ca778ef_4_k_cu_83ff94db_66574cute1_E,(_ZN39_INTERNAL_2ca778ef_4_k_cu_83ff94db_66574cuda3std3__45__cpo6cbeginE - _ZN39_INTERNAL_2ca778ef_4_k_cu_83ff94db_66574cute1_E)
_ZN39_INTERNAL_2ca778ef_4_k_cu_83ff94db_66574cute1_E:
	.zero		1
	.type		_ZN39_INTERNAL_2ca778ef_4_k_cu_83ff94db_66574cuda3std3__45__cpo6cbeginE,@object
	.size		_ZN39_INTERNAL_2ca778ef_4_k_cu_83ff94db_66574cuda3std3__45__cpo6cbeginE,(_ZN39_INTERNAL_2ca778ef_4_k_cu_83ff94db_66574cuda3std3__48in_placeE - _ZN39_INTERNAL_2ca778ef_4_k_cu_83ff94db_66574cuda3std3__45__cpo6cbeginE)
_ZN39_INTERNAL_2ca778ef_4_k_cu_83ff94db_66574cuda3std3__45__cpo6cbeginE:
	.zero		1
	.type		_ZN39_INTERNAL_2ca778ef_4_k_cu_83ff94db_66574cuda3std3__48in_placeE,@object
	.size		_ZN39_INTERNAL_2ca778ef_4_k_cu_83ff94db_66574cuda3std3__48in_placeE,(_ZN39_INTERNAL_2ca778ef_4_k_cu_83ff94db_66574cuda3std6ranges3__45__cpo9iter_moveE - _ZN39_INTERNAL_2ca778ef_4_k_cu_83ff94db_66574cuda3std3__48in_placeE)
_ZN39_INTERNAL_2ca778ef_4_k_cu_83ff94db_66574cuda3std3__48in_placeE:
	.zero		1
	.type		_ZN39_INTERNAL_2ca778ef_4_k_cu_83ff94db_66574cuda3std6ranges3__45__cpo9iter_moveE,@object
	.size		_ZN39_INTERNAL_2ca778ef_4_k_cu_83ff94db_66574cuda3std6ranges3__45__cpo9iter_moveE,(_ZN39_INTERNAL_2ca778ef_4_k_cu_83ff94db_66574cuda3std3__45__cpo5beginE - _ZN39_INTERNAL_2ca778ef_4_k_cu_83ff94db_66574cuda3std6ranges3__45__cpo9iter_moveE)
_ZN39_INTERNAL_2ca778ef_4_k_cu_83ff94db_66574cuda3std6ranges3__45__cpo9iter_moveE:
	.zero		1
	.type		_ZN39_INTERNAL_2ca778ef_4_k_cu_83ff94db_66574cuda3std3__45__cpo5beginE,@object
	.size		_ZN39_INTERNAL_2ca778ef_4_k_cu_83ff94db_66574cuda3std3__45__cpo5beginE,(_ZN39_INTERNAL_2ca778ef_4_k_cu_83ff94db_66574cuda3std3__441_GLOBAL__N__2ca778ef_4_k_cu_83ff94db_66576ignoreE - _ZN39_INTERNAL_2ca778ef_4_k_cu_83ff94db_66574cuda3std3__45__cpo5beginE)
_ZN39_INTERNAL_2ca778ef_4_k_cu_83ff94db_66574cuda3std3__45__cpo5beginE:
	.zero		1
	.type		_ZN39_INTERNAL_2ca778ef_4_k_cu_83ff94db_66574cuda3std3__441_GLOBAL__N__2ca778ef_4_k_cu_83ff94db_66576ignoreE,@object
	.size		_ZN39_INTERNAL_2ca778ef_4_k_cu_83ff94db_66574cuda3std3__441_GLOBAL__N__2ca778ef_4_k_cu_83ff94db_66576ignoreE,(_ZN39_INTERNAL_2ca778ef_4_k_cu_83ff94db_66574cute7productE - _ZN39_INTERNAL_2ca778ef_4_k_cu_83ff94db_66574cuda3std3__441_GLOBAL__N__2ca778ef_4_k_cu_83ff94db_66576ignoreE)
_ZN39_INTERNAL_2ca778ef_4_k_cu_83ff94db_66574cuda3std3__441_GLOBAL__N__2ca778ef_4_k_cu_83ff94db_66576ignoreE:
	.zero		1
	.type		_ZN39_INTERNAL_2ca778ef_4_k_cu_83ff94db_66574cute7productE,@object
	.size		_ZN39_INTERNAL_2ca778ef_4_k_cu_83ff94db_66574cute7productE,(_ZN39_INTERNAL_2ca778ef_4_k_cu_83ff94db_66574cuda3std3__45__cpo3endE - _ZN39_INTERNAL_2ca778ef_4_k_cu_83ff94db_66574cute7productE)
_ZN39_INTERNAL_2ca778ef_4_k_cu_83ff94db_66574cute7productE:
	.zero		1
	.type		_ZN39_INTERNAL_2ca778ef_4_k_cu_83ff94db_66574cuda3std3__45__cpo3endE,@object
	.size		_ZN39_INTERNAL_2ca778ef_4_k_cu_83ff94db_66574cuda3std3__45__cpo3endE,(_ZN39_INTERNAL_2ca778ef_4_k_cu_83ff94db_66574cuda3std3__419piecewise_constructE - _ZN39_INTERNAL_2ca778ef_4_k_cu_83ff94db_66574cuda3std3__45__cpo3endE)
_ZN39_INTERNAL_2ca778ef_4_k_cu_83ff94db_66574cuda3std3__45__cpo3endE:
	.zero		1
	.type		_ZN39_INTERNAL_2ca778ef_4_k_cu_83ff94db_66574cuda3std3__419piecewise_constructE,@object
	.size		_ZN39_INTERNAL_2ca778ef_4_k_cu_83ff94db_66574cuda3std3__419piecewise_constructE,(_ZN39_INTERNAL_2ca778ef_4_k_cu_83ff94db_66574cuda3std3__45__cpo4cendE - _ZN39_INTERNAL_2ca778ef_4_k_cu_83ff94db_66574cuda3std3__419piecewise_constructE)
_ZN39_INTERNAL_2ca778ef_4_k_cu_83ff94db_66574cuda3std3__419piecewise_constructE:
	.zero		1
	.type		_ZN39_INTERNAL_2ca778ef_4_k_cu_83ff94db_66574cuda3std3__45__cpo4cendE,@object
	.size		_ZN39_INTERNAL_2ca778ef_4_k_cu_83ff94db_66574cuda3std3__45__cpo4cendE,(_ZN39_INTERNAL_2ca778ef_4_k_cu_83ff94db_66574cuda3std6ranges3__45__cpo4swapE - _ZN39_INTERNAL_2ca778ef_4_k_cu_83ff94db_66574cuda3std3__45__cpo4cendE)
_ZN39_INTERNAL_2ca778ef_4_k_cu_83ff94db_66574cuda3std3__45__cpo4cendE:
	.zero		1
	.type		_ZN39_INTERNAL_2ca778ef_4_k_cu_83ff94db_66574cuda3std6ranges3__45__cpo4swapE,@object
	.size		_ZN39_INTERNAL_2ca778ef_4_k_cu_83ff94db_66574cuda3std6ranges3__45__cpo4swapE,(.L_8 - _ZN39_INTERNAL_2ca778ef_4_k_cu_83ff94db_66574cuda3std6ranges3__45__cpo4swapE)
_ZN39_INTERNAL_2ca778ef_4_k_cu_83ff94db_66574cuda3std6ranges3__45__cpo4swapE:
	.zero		1
.L_8:


//--------------------- .nv.constant0._ZN7cutlass13device_kernelINS_4gemm6kernel13GemmUniversalIN4cute5tupleIJiiiiEEENS1_10collective13CollectiveMmaINS1_34MainloopSm90TmaGmmaWarpSpecializedILi5ENS5_IJNS4_1CILi1EEENSA_ILi2EEESB_EEENS1_35KernelTmaWarpSpecializedCooperativeEEENS5_IJNSA_ILi256EEENSA_ILi64EEENSA_ILi128EEEEEEaNS5_IJlSB_lEEEaSK_NS4_8TiledMMAINS4_8MMA_AtomIJNS4_4SM904GMMA26MMA_64x64x32_S32S8S8_SS_TNEEEENS4_6LayoutINS5_IJSC_SB_SB_EEENS5_IJSB_NSA_ILi0EEEST_EEEEENS5_IJNS4_10UnderscoreESW_SW_EEEEENS4_23SM90_TMA_LOAD_MULTICASTENS4_14ComposedLayoutINS4_7SwizzleILi3ELi4ELi3EEENS4_18smem_ptr_flag_bitsILi8EEENSR_INS5_IJNSA_ILi8EEESI_EEENS5_IJSI_SB_EEEEEEEvNS4_8identityENS4_13SM90_TMA_LOADES19_vS1A_EENS_8epilogue10collective6detail29Sm90TmaWarpSpecializedAdapterINS1E_15DefaultEpilogueIaSK_SK_NS1D_6thread17LinearCombinationIaLi1EiiLNS1I_9ScaleType4KindE0ELNS_15FloatRoundStyleE2EaEENS1_15EpilogueDefaultEEEEEvvEEEEvNT_6ParamsE --------------------------
	.section	.nv.constant0._ZN7cutlass13device_kernelINS_4gemm6kernel13GemmUniversalIN4cute5tupleIJiiiiEEENS1_10collective13CollectiveMmaINS1_34MainloopSm90TmaGmmaWarpSpecializedILi5ENS5_IJNS4_1CILi1EEENSA_ILi2EEESB_EEENS1_35KernelTmaWarpSpecializedCooperativeEEENS5_IJNSA_ILi256EEENSA_ILi64EEENSA_ILi128EEEEEEaNS5_IJlSB_lEEEaSK_NS4_8TiledMMAINS4_8MMA_AtomIJNS4_4SM904GMMA26MMA_64x64x32_S32S8S8_SS_TNEEEENS4_6LayoutINS5_IJSC_SB_SB_EEENS5_IJSB_NSA_ILi0EEEST_EEEEENS5_IJNS4_10UnderscoreESW_SW_EEEEENS4_23SM90_TMA_LOAD_MULTICASTENS4_14ComposedLayoutINS4_7SwizzleILi3ELi4ELi3EEENS4_18smem_ptr_flag_bitsILi8EEENSR_INS5_IJNSA_ILi8EEESI_EEENS5_IJSI_SB_EEEEEEEvNS4_8identityENS4_13SM90_TMA_LOADES19_vS1A_EENS_8epilogue10collective6detail29Sm90TmaWarpSpecializedAdapterINS1E_15DefaultEpilogueIaSK_SK_NS1D_6thread17LinearCombinationIaLi1EiiLNS1I_9ScaleType4KindE0ELNS_15FloatRoundStyleE2EaEENS1_15EpilogueDefaultEEEEEvvEEEEvNT_6ParamsE,"a",@progbits
	.sectionflags	@""
	.align	4
.nv.constant0._ZN7cutlass13device_kernelINS_4gemm6kernel13GemmUniversalIN4cute5tupleIJiiiiEEENS1_10collective13CollectiveMmaINS1_34MainloopSm90TmaGmmaWarpSpecializedILi5ENS5_IJNS4_1CILi1EEENSA_ILi2EEESB_EEENS1_35KernelTmaWarpSpecializedCooperativeEEENS5_IJNSA_ILi256EEENSA_ILi64EEENSA_ILi128EEEEEEaNS5_IJlSB_lEEEaSK_NS4_8TiledMMAINS4_8MMA_AtomIJNS4_4SM904GMMA26MMA_64x64x32_S32S8S8_SS_TNEEEENS4_6LayoutINS5_IJSC_SB_SB_EEENS5_IJSB_NSA_ILi0EEEST_EEEEENS5_IJNS4_10UnderscoreESW_SW_EEEEENS4_23SM90_TMA_LOAD_MULTICASTENS4_14ComposedLayoutINS4_7SwizzleILi3ELi4ELi3EEENS4_18smem_ptr_flag_bitsILi8EEENSR_INS5_IJNSA_ILi8EEESI_EEENS5_IJSI_SB_EEEEEEEvNS4_8identityENS4_13SM90_TMA_LOADES19_vS1A_EENS_8epilogue10collective6detail29Sm90TmaWarpSpecializedAdapterINS1E_15DefaultEpilogueIaSK_SK_NS1D_6thread17LinearCombinationIaLi1EiiLNS1I_9ScaleType4KindE0ELNS_15FloatRoundStyleE2EaEENS1_15EpilogueDefaultEEEEEvvEEEEvNT_6ParamsE:
	.zero		1664


//--------------------- SYMBOLS --------------------------

	.type		.nv.reservedSmem.offset0,@object
	.size		.nv.reservedSmem.offset0,0x4
	.type		__assertfail,@function
